//
// Generated by NVIDIA NVVM Compiler
//
// Compiler Build ID: CL-36424714
// Cuda compilation tools, release 13.0, V13.0.88
// Based on NVVM 20.0.0
//

.version 9.0
.target sm_100
.address_size 64

	// .globl	_Z3addPdS_PiS_S_S_S_
.func  (.param .align 16 .b8 func_retval0[16]) __internal_trig_reduction_slowpathd
(
	.param .b64 __internal_trig_reduction_slowpathd_param_0
)
;
.global .align 8 .b8 __cudart_i2opi_d[144] = {8, 93, 141, 31, 177, 95, 251, 107, 234, 146, 82, 138, 247, 57, 7, 61, 123, 241, 229, 235, 199, 186, 39, 117, 45, 234, 95, 158, 102, 63, 70, 79, 183, 9, 203, 39, 207, 126, 54, 109, 31, 109, 10, 90, 139, 17, 47, 239, 15, 152, 5, 222, 255, 151, 248, 31, 59, 40, 249, 189, 139, 95, 132, 156, 244, 57, 83, 131, 57, 214, 145, 57, 65, 126, 95, 180, 38, 112, 156, 233, 132, 68, 187, 46, 245, 53, 130, 232, 62, 167, 41, 177, 28, 235, 29, 254, 28, 146, 209, 9, 234, 46, 73, 6, 224, 210, 77, 66, 58, 110, 36, 183, 97, 197, 187, 222, 171, 99, 81, 254, 65, 144, 67, 60, 153, 149, 98, 219, 192, 221, 52, 245, 209, 87, 39, 252, 41, 21, 68, 78, 110, 131, 249, 162};
.global .align 16 .b8 __cudart_sin_cos_coeffs[128] = {70, 210, 176, 44, 241, 229, 90, 190, 146, 227, 172, 105, 227, 29, 199, 62, 161, 98, 219, 25, 160, 1, 42, 191, 24, 8, 17, 17, 17, 17, 129, 63, 84, 85, 85, 85, 85, 85, 197, 191, 0, 0, 0, 0, 0, 0, 0, 0, 0, 0, 0, 0, 0, 0, 0, 0, 100, 129, 253, 32, 131, 255, 168, 189, 40, 133, 239, 193, 167, 238, 33, 62, 217, 230, 6, 142, 79, 126, 146, 190, 233, 188, 221, 25, 160, 1, 250, 62, 71, 93, 193, 22, 108, 193, 86, 191, 81, 85, 85, 85, 85, 85, 165, 63, 0, 0, 0, 0, 0, 0, 224, 191, 0, 0, 0, 0, 0, 0, 240, 63};

.visible .entry _Z3addPdS_PiS_S_S_S_(
	.param .u64 .ptr .align 1 _Z3addPdS_PiS_S_S_S__param_0,
	.param .u64 .ptr .align 1 _Z3addPdS_PiS_S_S_S__param_1,
	.param .u64 .ptr .align 1 _Z3addPdS_PiS_S_S_S__param_2,
	.param .u64 .ptr .align 1 _Z3addPdS_PiS_S_S_S__param_3,
	.param .u64 .ptr .align 1 _Z3addPdS_PiS_S_S_S__param_4,
	.param .u64 .ptr .align 1 _Z3addPdS_PiS_S_S_S__param_5,
	.param .u64 .ptr .align 1 _Z3addPdS_PiS_S_S_S__param_6
)
{
	.reg .pred 	%p<9>;
	.reg .b32 	%r<30>;
	.reg .b64 	%rd<35>;
	.reg .b64 	%fd<85>;

	ld.param.u64 	%rd2, [_Z3addPdS_PiS_S_S_S__param_1];
	ld.param.u64 	%rd7, [_Z3addPdS_PiS_S_S_S__param_2];
	ld.param.u64 	%rd4, [_Z3addPdS_PiS_S_S_S__param_4];
	ld.param.u64 	%rd5, [_Z3addPdS_PiS_S_S_S__param_5];
	ld.param.u64 	%rd6, [_Z3addPdS_PiS_S_S_S__param_6];
	cvta.to.global.u64 	%rd8, %rd7;
	mov.u32 	%r11, %tid.x;
	mov.u32 	%r12, %ctaid.x;
	mov.u32 	%r13, %ntid.x;
	mad.lo.s32 	%r1, %r12, %r13, %r11;
	ld.global.u32 	%r2, [%rd8];
	cvt.rn.f64.s32 	%fd13, %r1;
	mul.f64 	%fd14, %fd13, 0dC01921FB54442D18;
	cvt.rn.f64.s32 	%fd15, %r2;
	div.rn.f64 	%fd1, %fd14, %fd15;
	abs.f64 	%fd2, %fd1;
	setp.neu.f64 	%p1, %fd2, 0d7FF0000000000000;
	@%p1 bra 	$L__BB0_2;
	mov.f64 	%fd21, 0d0000000000000000;
	mul.rn.f64 	%fd83, %fd1, %fd21;
	mov.b32 	%r28, 1;
	bra.uni 	$L__BB0_5;
$L__BB0_2:
	mul.f64 	%fd16, %fd1, 0d3FE45F306DC9C883;
	cvt.rni.s32.f64 	%r27, %fd16;
	cvt.rn.f64.s32 	%fd17, %r27;
	fma.rn.f64 	%fd18, %fd17, 0dBFF921FB54442D18, %fd1;
	fma.rn.f64 	%fd19, %fd17, 0dBC91A62633145C00, %fd18;
	fma.rn.f64 	%fd83, %fd17, 0dB97B839A252049C0, %fd19;
	setp.ltu.f64 	%p2, %fd2, 0d41E0000000000000;
	@%p2 bra 	$L__BB0_4;
	{ // callseq 0, 0
	.param .b64 param0;
	st.param.f64 	[param0], %fd1;
	.param .align 16 .b8 retval0[16];
	call.uni (retval0), 
	__internal_trig_reduction_slowpathd, 
	(
	param0
	);
	ld.param.f64 	%fd83, [retval0];
	ld.param.b32 	%r27, [retval0+8];
	} // callseq 0
$L__BB0_4:
	add.s32 	%r28, %r27, 1;
$L__BB0_5:
	setp.neu.f64 	%p3, %fd2, 0d7FF0000000000000;
	shl.b32 	%r16, %r28, 6;
	cvt.u64.u32 	%rd9, %r16;
	and.b64  	%rd10, %rd9, 64;
	mov.u64 	%rd11, __cudart_sin_cos_coeffs;
	add.s64 	%rd12, %rd11, %rd10;
	mul.rn.f64 	%fd22, %fd83, %fd83;
	and.b32  	%r17, %r28, 1;
	setp.eq.b32 	%p4, %r17, 1;
	selp.f64 	%fd23, 0dBDA8FF8320FD8164, 0d3DE5DB65F9785EBA, %p4;
	ld.global.nc.v2.f64 	{%fd24, %fd25}, [%rd12];
	fma.rn.f64 	%fd26, %fd23, %fd22, %fd24;
	fma.rn.f64 	%fd27, %fd26, %fd22, %fd25;
	ld.global.nc.v2.f64 	{%fd28, %fd29}, [%rd12+16];
	fma.rn.f64 	%fd30, %fd27, %fd22, %fd28;
	fma.rn.f64 	%fd31, %fd30, %fd22, %fd29;
	ld.global.nc.v2.f64 	{%fd32, %fd33}, [%rd12+32];
	fma.rn.f64 	%fd34, %fd31, %fd22, %fd32;
	fma.rn.f64 	%fd35, %fd34, %fd22, %fd33;
	fma.rn.f64 	%fd36, %fd35, %fd83, %fd83;
	fma.rn.f64 	%fd37, %fd35, %fd22, 0d3FF0000000000000;
	selp.f64 	%fd38, %fd37, %fd36, %p4;
	and.b32  	%r18, %r28, 2;
	setp.eq.s32 	%p5, %r18, 0;
	mov.f64 	%fd39, 0d0000000000000000;
	sub.f64 	%fd40, %fd39, %fd38;
	selp.f64 	%fd8, %fd38, %fd40, %p5;
	@%p3 bra 	$L__BB0_7;
	mov.f64 	%fd46, 0d0000000000000000;
	mul.rn.f64 	%fd84, %fd1, %fd46;
	mov.b32 	%r29, 0;
	bra.uni 	$L__BB0_9;
$L__BB0_7:
	mul.f64 	%fd41, %fd1, 0d3FE45F306DC9C883;
	cvt.rni.s32.f64 	%r29, %fd41;
	cvt.rn.f64.s32 	%fd42, %r29;
	fma.rn.f64 	%fd43, %fd42, 0dBFF921FB54442D18, %fd1;
	fma.rn.f64 	%fd44, %fd42, 0dBC91A62633145C00, %fd43;
	fma.rn.f64 	%fd84, %fd42, 0dB97B839A252049C0, %fd44;
	setp.ltu.f64 	%p6, %fd2, 0d41E0000000000000;
	@%p6 bra 	$L__BB0_9;
	{ // callseq 1, 0
	.param .b64 param0;
	st.param.f64 	[param0], %fd1;
	.param .align 16 .b8 retval0[16];
	call.uni (retval0), 
	__internal_trig_reduction_slowpathd, 
	(
	param0
	);
	ld.param.f64 	%fd84, [retval0];
	ld.param.b32 	%r29, [retval0+8];
	} // callseq 1
$L__BB0_9:
	ld.param.u64 	%rd34, [_Z3addPdS_PiS_S_S_S__param_3];
	ld.param.u64 	%rd33, [_Z3addPdS_PiS_S_S_S__param_0];
	cvta.to.global.u64 	%rd13, %rd34;
	cvta.to.global.u64 	%rd14, %rd4;
	cvta.to.global.u64 	%rd15, %rd5;
	cvta.to.global.u64 	%rd16, %rd33;
	cvta.to.global.u64 	%rd17, %rd6;
	cvta.to.global.u64 	%rd18, %rd2;
	shl.b32 	%r21, %r29, 6;
	cvt.u64.u32 	%rd19, %r21;
	and.b64  	%rd20, %rd19, 64;
	mov.u64 	%rd21, __cudart_sin_cos_coeffs;
	add.s64 	%rd22, %rd21, %rd20;
	mul.rn.f64 	%fd47, %fd84, %fd84;
	and.b32  	%r22, %r29, 1;
	setp.eq.b32 	%p7, %r22, 1;
	selp.f64 	%fd48, 0dBDA8FF8320FD8164, 0d3DE5DB65F9785EBA, %p7;
	ld.global.nc.v2.f64 	{%fd49, %fd50}, [%rd22];
	fma.rn.f64 	%fd51, %fd48, %fd47, %fd49;
	fma.rn.f64 	%fd52, %fd51, %fd47, %fd50;
	ld.global.nc.v2.f64 	{%fd53, %fd54}, [%rd22+16];
	fma.rn.f64 	%fd55, %fd52, %fd47, %fd53;
	fma.rn.f64 	%fd56, %fd55, %fd47, %fd54;
	ld.global.nc.v2.f64 	{%fd57, %fd58}, [%rd22+32];
	fma.rn.f64 	%fd59, %fd56, %fd47, %fd57;
	fma.rn.f64 	%fd60, %fd59, %fd47, %fd58;
	fma.rn.f64 	%fd61, %fd60, %fd84, %fd84;
	fma.rn.f64 	%fd62, %fd60, %fd47, 0d3FF0000000000000;
	selp.f64 	%fd63, %fd62, %fd61, %p7;
	and.b32  	%r23, %r29, 2;
	setp.eq.s32 	%p8, %r23, 0;
	mov.f64 	%fd64, 0d0000000000000000;
	sub.f64 	%fd65, %fd64, %fd63;
	selp.f64 	%fd66, %fd63, %fd65, %p8;
	mul.wide.s32 	%rd23, %r1, 8;
	add.s64 	%rd24, %rd13, %rd23;
	ld.global.f64 	%fd67, [%rd24];
	mul.f64 	%fd68, %fd8, %fd67;
	add.s64 	%rd25, %rd14, %rd23;
	ld.global.f64 	%fd69, [%rd25];
	mul.f64 	%fd70, %fd69, %fd66;
	sub.f64 	%fd71, %fd68, %fd70;
	mul.f64 	%fd72, %fd67, %fd66;
	fma.rn.f64 	%fd73, %fd8, %fd69, %fd72;
	add.s64 	%rd26, %rd15, %rd23;
	ld.global.f64 	%fd74, [%rd26];
	add.f64 	%fd75, %fd74, %fd71;
	add.s64 	%rd27, %rd16, %rd23;
	st.global.f64 	[%rd27], %fd75;
	add.s64 	%rd28, %rd17, %rd23;
	ld.global.f64 	%fd76, [%rd28];
	add.f64 	%fd77, %fd76, %fd73;
	add.s64 	%rd29, %rd18, %rd23;
	st.global.f64 	[%rd29], %fd77;
	ld.global.f64 	%fd78, [%rd26];
	sub.f64 	%fd79, %fd78, %fd71;
	shr.u32 	%r24, %r2, 31;
	add.s32 	%r25, %r2, %r24;
	shr.s32 	%r26, %r25, 1;
	mul.wide.s32 	%rd30, %r26, 8;
	add.s64 	%rd31, %rd27, %rd30;
	st.global.f64 	[%rd31], %fd79;
	ld.global.f64 	%fd80, [%rd28];
	sub.f64 	%fd81, %fd80, %fd73;
	add.s64 	%rd32, %rd29, %rd30;
	st.global.f64 	[%rd32], %fd81;
	ret;

}
.func  (.param .align 16 .b8 func_retval0[16]) __internal_trig_reduction_slowpathd(
	.param .b64 __internal_trig_reduction_slowpathd_param_0
)
{
	.local .align 8 .b8 	__local_depot1[40];
	.reg .b64 	%SP;
	.reg .b64 	%SPL;
	.reg .pred 	%p<10>;
	.reg .b32 	%r<47>;
	.reg .b64 	%rd<74>;
	.reg .b64 	%fd<5>;

	mov.u64 	%SPL, __local_depot1;
	ld.param.f64 	%fd4, [__internal_trig_reduction_slowpathd_param_0];
	add.u64 	%rd1, %SPL, 0;
	{
	.reg .b32 %temp; 
	mov.b64 	{%temp, %r1}, %fd4;
	}
	shr.u32 	%r2, %r1, 20;
	and.b32  	%r3, %r2, 2047;
	setp.eq.s32 	%p1, %r3, 2047;
	mov.b32 	%r46, 0;
	@%p1 bra 	$L__BB1_9;
	add.s32 	%r20, %r3, -1024;
	mov.b64 	%rd20, %fd4;
	shl.b64 	%rd2, %rd20, 11;
	shr.u32 	%r4, %r20, 6;
	sub.s32 	%r45, 15, %r4;
	sub.s32 	%r21, 19, %r4;
	setp.lt.u32 	%p2, %r20, 128;
	selp.b32 	%r6, 18, %r21, %p2;
	setp.ge.s32 	%p3, %r45, %r6;
	mov.b64 	%rd70, 0;
	@%p3 bra 	$L__BB1_4;
	add.s32 	%r23, %r6, %r4;
	neg.s32 	%r43, %r23;
	or.b64  	%rd3, %rd2, -9223372036854775808;
	mov.b64 	%rd70, 0;
	mov.b32 	%r42, 0;
	mov.u64 	%rd25, __cudart_i2opi_d;
	mov.u32 	%r44, %r45;
$L__BB1_3:
	.pragma "nounroll";
	mul.wide.s32 	%rd22, %r42, 8;
	add.s64 	%rd23, %rd1, %rd22;
	mul.wide.s32 	%rd24, %r44, 8;
	add.s64 	%rd26, %rd25, %rd24;
	ld.global.nc.u64 	%rd27, [%rd26];
	{
	.reg .u32 %r0, %r1, %r2, %r3, %alo, %ahi, %blo, %bhi, %clo, %chi;
	mov.b64 	{%alo,%ahi}, %rd27;
	mov.b64 	{%blo,%bhi}, %rd3;
	mov.b64 	{%clo,%chi}, %rd70;
	mad.lo.cc.u32 	%r0, %alo, %blo, %clo;
	madc.hi.cc.u32 	%r1, %alo, %blo, %chi;
	madc.hi.u32 	%r2, %alo, %bhi, 0;
	mad.lo.cc.u32 	%r1, %alo, %bhi, %r1;
	madc.hi.cc.u32 	%r2, %ahi, %blo, %r2;
	madc.hi.u32 	%r3, %ahi, %bhi, 0;
	mad.lo.cc.u32 	%r1, %ahi, %blo, %r1;
	madc.lo.cc.u32 	%r2, %ahi, %bhi, %r2;
	addc.u32 	%r3, %r3, 0;
	mov.b64 	%rd28, {%r0,%r1};
	mov.b64 	%rd70, {%r2,%r3};
	}
	st.local.u64 	[%rd23], %rd28;
	add.s32 	%r44, %r44, 1;
	add.s32 	%r43, %r43, 1;
	add.s32 	%r42, %r42, 1;
	setp.ne.s32 	%p4, %r43, -15;
	mov.u32 	%r45, %r6;
	@%p4 bra 	$L__BB1_3;
$L__BB1_4:
	cvt.s64.s32 	%rd29, %r45;
	cvt.u64.u32 	%rd30, %r4;
	add.s64 	%rd31, %rd30, %rd29;
	shl.b64 	%rd32, %rd31, 3;
	add.s64 	%rd33, %rd1, %rd32;
	st.local.u64 	[%rd33+-120], %rd70;
	and.b32  	%r15, %r2, 63;
	ld.local.u64 	%rd72, [%rd1+16];
	ld.local.u64 	%rd71, [%rd1+24];
	setp.eq.s32 	%p5, %r15, 0;
	@%p5 bra 	$L__BB1_6;
	shl.b64 	%rd34, %rd71, %r15;
	shr.u64 	%rd35, %rd72, 1;
	xor.b32  	%r24, %r15, 63;
	shr.u64 	%rd36, %rd35, %r24;
	or.b64  	%rd71, %rd34, %rd36;
	ld.local.u64 	%rd37, [%rd1+8];
	shl.b64 	%rd38, %rd72, %r15;
	shr.u64 	%rd39, %rd37, 1;
	shr.u64 	%rd40, %rd39, %r24;
	or.b64  	%rd72, %rd38, %rd40;
$L__BB1_6:
	and.b32  	%r25, %r1, -2147483648;
	shr.u64 	%rd41, %rd71, 62;
	cvt.u32.u64 	%r26, %rd41;
	mov.b64 	{%r27, %r28}, %rd71;
	mov.b64 	{%r29, %r30}, %rd72;
	shf.l.wrap.b32 	%r31, %r30, %r27, 2;
	shf.l.wrap.b32 	%r32, %r27, %r28, 2;
	mov.b64 	%rd42, {%r31, %r32};
	shl.b64 	%rd43, %rd72, 2;
	shr.u64 	%rd44, %rd42, 63;
	cvt.u32.u64 	%r33, %rd44;
	add.s32 	%r34, %r33, %r26;
	setp.eq.s32 	%p6, %r25, 0;
	neg.s32 	%r35, %r34;
	selp.b32 	%r46, %r34, %r35, %p6;
	setp.gt.s64 	%p7, %rd42, -1;
	mov.b64 	%rd45, 0;
	{
	.reg .u32 %r0, %r1, %r2, %r3, %a0, %a1, %a2, %a3, %b0, %b1, %b2, %b3;
	mov.b64 	{%a0,%a1}, %rd45;
	mov.b64 	{%a2,%a3}, %rd45;
	mov.b64 	{%b0,%b1}, %rd43;
	mov.b64 	{%b2,%b3}, %rd42;
	sub.cc.u32 	%r0, %a0, %b0;
	subc.cc.u32 	%r1, %a1, %b1;
	subc.cc.u32 	%r2, %a2, %b2;
	subc.u32 	%r3, %a3, %b3;
	mov.b64 	%rd46, {%r0,%r1};
	mov.b64 	%rd47, {%r2,%r3};
	}
	xor.b32  	%r36, %r25, -2147483648;
	selp.b64 	%rd73, %rd42, %rd47, %p7;
	selp.b64 	%rd14, %rd43, %rd46, %p7;
	selp.b32 	%r17, %r25, %r36, %p7;
	clz.b64 	%r37, %rd73;
	cvt.u64.u32 	%rd15, %r37;
	setp.eq.s32 	%p8, %r37, 0;
	@%p8 bra 	$L__BB1_8;
	cvt.u32.u64 	%r38, %rd15;
	and.b32  	%r39, %r38, 63;
	shl.b64 	%rd48, %rd73, %r39;
	shr.u64 	%rd49, %rd14, 1;
	not.b32 	%r40, %r38;
	and.b32  	%r41, %r40, 63;
	shr.u64 	%rd50, %rd49, %r41;
	or.b64  	%rd73, %rd48, %rd50;
$L__BB1_8:
	mov.b64 	%rd51, -3958705157555305931;
	{
	.reg .u32 %r0, %r1, %r2, %r3, %alo, %ahi, %blo, %bhi;
	mov.b64 	{%alo,%ahi}, %rd73;
	mov.b64 	{%blo,%bhi}, %rd51;
	mul.lo.u32 	%r0, %alo, %blo;
	mul.hi.u32 	%r1, %alo, %blo;
	mad.lo.cc.u32 	%r1, %alo, %bhi, %r1;
	madc.hi.u32 	%r2, %alo, %bhi, 0;
	mad.lo.cc.u32 	%r1, %ahi, %blo, %r1;
	madc.hi.cc.u32 	%r2, %ahi, %blo, %r2;
	madc.hi.u32 	%r3, %ahi, %bhi, 0;
	mad.lo.cc.u32 	%r2, %ahi, %bhi, %r2;
	addc.u32 	%r3, %r3, 0;
	mov.b64 	%rd52, {%r0,%r1};
	mov.b64 	%rd53, {%r2,%r3};
	}
	setp.gt.s64 	%p9, %rd53, 0;
	{
	.reg .u32 %r0, %r1, %r2, %r3, %a0, %a1, %a2, %a3, %b0, %b1, %b2, %b3;
	mov.b64 	{%a0,%a1}, %rd52;
	mov.b64 	{%a2,%a3}, %rd53;
	mov.b64 	{%b0,%b1}, %rd52;
	mov.b64 	{%b2,%b3}, %rd53;
	add.cc.u32 	%r0, %a0, %b0;
	addc.cc.u32 	%r1, %a1, %b1;
	addc.cc.u32 	%r2, %a2, %b2;
	addc.u32 	%r3, %a3, %b3;
	mov.b64 	%rd54, {%r0,%r1};
	mov.b64 	%rd55, {%r2,%r3};
	}
	selp.b64 	%rd56, %rd55, %rd53, %p9;
	selp.s64 	%rd57, -1, 0, %p9;
	sub.s64 	%rd58, %rd57, %rd15;
	cvt.u64.u32 	%rd59, %r17;
	shl.b64 	%rd60, %rd59, 32;
	add.s64 	%rd61, %rd56, 1;
	shr.u64 	%rd62, %rd61, 10;
	add.s64 	%rd63, %rd62, 1;
	shr.u64 	%rd64, %rd63, 1;
	shl.b64 	%rd65, %rd58, 52;
	add.s64 	%rd66, %rd65, %rd64;
	add.s64 	%rd67, %rd66, 4602678819172646912;
	or.b64  	%rd68, %rd67, %rd60;
	mov.b64 	%fd4, %rd68;
$L__BB1_9:
	st.param.f64 	[func_retval0], %fd4;
	st.param.b32 	[func_retval0+8], %r46;
	ret;

}


// ===== COMPILED SASS (sm_100) =====

	.target	sm_100

	.elftype	@"ET_EXEC"


//--------------------- .note.nv.tkinfo           --------------------------
	.section	.note.nv.tkinfo,"",@"SHT_NOTE"
	.sectionflags	@"SHF_NOTE_NV_TKINFO"
	.tkinfo
        /*0018*/ 	.word	0x00000002
        /*0030*/ 	.string	""
        /*0030*/ 	.string	"ptxas"
        /*0030*/ 	.string	"Cuda compilation tools, release 13.0, V13.0.88"
        /*0030*/ 	.string	"Build cuda_13.0.r13.0/compiler.36424714_0"
        /*0030*/ 	.string	"-arch sm_100 -m 64 "



//--------------------- .note.nv.cuinfo           --------------------------
	.section	.note.nv.cuinfo,"",@"SHT_NOTE"
	.sectionflags	@"SHF_NOTE_NV_CUINFO"
        /*0018*/ 	.short	0x0002
        /*001a*/ 	.short	0x0064
        /*001c*/ 	.short	0x0082
	.zero		2


//--------------------- .nv.info                  --------------------------
	.section	.nv.info,"",@"SHT_CUDA_INFO"
	.align	4


	//----- nvinfo : EIATTR_REGCOUNT
	.align		4
        /*0000*/ 	.byte	0x04, 0x2f
        /*0002*/ 	.short	(.L_3 - .L_2)
	.align		4
.L_2:
        /*0004*/ 	.word	index@(_Z3addPdS_PiS_S_S_S_)
        /*0008*/ 	.word	0x0000001e


	//----- nvinfo : EIATTR_FRAME_SIZE
	.align		4
.L_3:
        /*000c*/ 	.byte	0x04, 0x11
        /*000e*/ 	.short	(.L_5 - .L_4)
	.align		4
.L_4:
        /*0010*/ 	.word	index@($_Z3addPdS_PiS_S_S_S_$__internal_trig_reduction_slowpathd)
        /*0014*/ 	.word	0x00000028


	//----- nvinfo : EIATTR_FRAME_SIZE
	.align		4
.L_5:
        /*0018*/ 	.byte	0x04, 0x11
        /*001a*/ 	.short	(.L_7 - .L_6)
	.align		4
.L_6:
        /*001c*/ 	.word	index@($__internal_0_$__cuda_sm20_div_rn_f64_full)
        /*0020*/ 	.word	0x00000028


	//----- nvinfo : EIATTR_FRAME_SIZE
	.align		4
.L_7:
        /*0024*/ 	.byte	0x04, 0x11
        /*0026*/ 	.short	(.L_9 - .L_8)
	.align		4
.L_8:
        /*0028*/ 	.word	index@(_Z3addPdS_PiS_S_S_S_)
        /*002c*/ 	.word	0x00000028


	//----- nvinfo : EIATTR_MIN_STACK_SIZE
	.align		4
.L_9:
        /*0030*/ 	.byte	0x04, 0x12
        /*0032*/ 	.short	(.L_11 - .L_10)
	.align		4
.L_10:
        /*0034*/ 	.word	index@(_Z3addPdS_PiS_S_S_S_)
        /*0038*/ 	.word	0x00000028
.L_11:


//--------------------- .nv.compat                --------------------------
	.section	.nv.compat,"",@"SHT_CUDA_COMPAT_INFO"
	.align	4
        /*0000*/ 	.byte	0x02, 0x09, 0x00, 0x00, 0x02, 0x02, 0x01, 0x00, 0x02, 0x05, 0x05, 0x00, 0x03, 0x07, 0x01, 0x01
        /*0010*/ 	.byte	0x02, 0x03, 0x00, 0x00, 0x02, 0x06, 0x01, 0x00, 0x04, 0x0b, 0x08, 0x00, 0x01, 0x00, 0x00, 0x00
        /*0020*/ 	.byte	0x00, 0x00, 0x00, 0x00


//--------------------- .nv.info._Z3addPdS_PiS_S_S_S_ --------------------------
	.section	.nv.info._Z3addPdS_PiS_S_S_S_,"",@"SHT_CUDA_INFO"
	.sectionflags	@""
	.align	4


	//----- nvinfo : EIATTR_CUDA_API_VERSION
	.align		4
        /*0000*/ 	.byte	0x04, 0x37
        /*0002*/ 	.short	(.L_13 - .L_12)
.L_12:
        /*0004*/ 	.word	0x00000082


	//----- nvinfo : EIATTR_KPARAM_INFO
	.align		4
.L_13:
        /*0008*/ 	.byte	0x04, 0x17
        /*000a*/ 	.short	(.L_15 - .L_14)
.L_14:
        /*000c*/ 	.word	0x00000000
        /*0010*/ 	.short	0x0006
        /*0012*/ 	.short	0x0030
        /*0014*/ 	.byte	0x00, 0xf5, 0x21, 0x00


	//----- nvinfo : EIATTR_KPARAM_INFO
	.align		4
.L_15:
        /*0018*/ 	.byte	0x04, 0x17
        /*001a*/ 	.short	(.L_17 - .L_16)
.L_16:
        /*001c*/ 	.word	0x00000000
        /*0020*/ 	.short	0x0005
        /*0022*/ 	.short	0x0028
        /*0024*/ 	.byte	0x00, 0xf5, 0x21, 0x00


	//----- nvinfo : EIATTR_KPARAM_INFO
	.align		4
.L_17:
        /*0028*/ 	.byte	0x04, 0x17
        /*002a*/ 	.short	(.L_19 - .L_18)
.L_18:
        /*002c*/ 	.word	0x00000000
        /*0030*/ 	.short	0x0004
        /*0032*/ 	.short	0x0020
        /*0034*/ 	.byte	0x00, 0xf5, 0x21, 0x00


	//----- nvinfo : EIATTR_KPARAM_INFO
	.align		4
.L_19:
        /*0038*/ 	.byte	0x04, 0x17
        /*003a*/ 	.short	(.L_21 - .L_20)
.L_20:
        /*003c*/ 	.word	0x00000000
        /*0040*/ 	.short	0x0003
        /*0042*/ 	.short	0x0018
        /*0044*/ 	.byte	0x00, 0xf5, 0x21, 0x00


	//----- nvinfo : EIATTR_KPARAM_INFO
	.align		4
.L_21:
        /*0048*/ 	.byte	0x04, 0x17
        /*004a*/ 	.short	(.L_23 - .L_22)
.L_22:
        /*004c*/ 	.word	0x00000000
        /*0050*/ 	.short	0x0002
        /*0052*/ 	.short	0x0010
        /*0054*/ 	.byte	0x00, 0xf5, 0x21, 0x00


	//----- nvinfo : EIATTR_KPARAM_INFO
	.align		4
.L_23:
        /*0058*/ 	.byte	0x04, 0x17
        /*005a*/ 	.short	(.L_25 - .L_24)
.L_24:
        /*005c*/ 	.word	0x00000000
        /*0060*/ 	.short	0x0001
        /*0062*/ 	.short	0x0008
        /*0064*/ 	.byte	0x00, 0xf5, 0x21, 0x00


	//----- nvinfo : EIATTR_KPARAM_INFO
	.align		4
.L_25:
        /*0068*/ 	.byte	0x04, 0x17
        /*006a*/ 	.short	(.L_27 - .L_26)
.L_26:
        /*006c*/ 	.word	0x00000000
        /*0070*/ 	.short	0x0000
        /*0072*/ 	.short	0x0000
        /*0074*/ 	.byte	0x00, 0xf5, 0x21, 0x00


	//----- nvinfo : EIATTR_SPARSE_MMA_MASK
	.align		4
.L_27:
        /*0078*/ 	.byte	0x03, 0x50
        /*007a*/ 	.short	0x0000


	//----- nvinfo : EIATTR_MAXREG_COUNT
	.align		4
        /*007c*/ 	.byte	0x03, 0x1b
        /*007e*/ 	.short	0x00ff


	//----- nvinfo : EIATTR_MERCURY_ISA_VERSION
	.align		4
        /*0080*/ 	.byte	0x03, 0x5f
        /*0082*/ 	.short	0x0101


	//----- nvinfo : EIATTR_VRC_CTA_INIT_COUNT
	.align		4
        /*0084*/ 	.byte	0x02, 0x4a
	.zero		1
	.zero		1


	//----- nvinfo : EIATTR_EXIT_INSTR_OFFSETS
	.align		4
        /*0088*/ 	.byte	0x04, 0x1c
        /*008a*/ 	.short	(.L_29 - .L_28)


	//   ....[0]....
.L_28:
        /*008c*/ 	.word	0x00000bb0


	//----- nvinfo : EIATTR_CRS_STACK_SIZE
	.align		4
.L_29:
        /*0090*/ 	.byte	0x04, 0x1e
        /*0092*/ 	.short	(.L_31 - .L_30)
.L_30:
        /*0094*/ 	.word	0x00000000


	//----- nvinfo : EIATTR_CBANK_PARAM_SIZE
	.align		4
.L_31:
        /*0098*/ 	.byte	0x03, 0x19
        /*009a*/ 	.short	0x0038


	//----- nvinfo : EIATTR_PARAM_CBANK
	.align		4
        /*009c*/ 	.byte	0x04, 0x0a
        /*009e*/ 	.short	(.L_33 - .L_32)
	.align		4
.L_32:
        /*00a0*/ 	.word	index@(.nv.constant0._Z3addPdS_PiS_S_S_S_)
        /*00a4*/ 	.short	0x0380
        /*00a6*/ 	.short	0x0038


	//----- nvinfo : EIATTR_SW_WAR
	.align		4
.L_33:
        /*00a8*/ 	.byte	0x04, 0x36
        /*00aa*/ 	.short	(.L_35 - .L_34)
.L_34:
        /*00ac*/ 	.word	0x00000008
.L_35:


//--------------------- .nv.callgraph             --------------------------
	.section	.nv.callgraph,"",@"SHT_CUDA_CALLGRAPH"
	.align	4
	.sectionentsize	8
	.align		4
        /*0000*/ 	.word	0x00000000
	.align		4
        /*0004*/ 	.word	0xffffffff
	.align		4
        /*0008*/ 	.word	0x00000000
	.align		4
        /*000c*/ 	.word	0xfffffffe
	.align		4
        /*0010*/ 	.word	0x00000000
	.align		4
        /*0014*/ 	.word	0xfffffffd
	.align		4
        /*0018*/ 	.word	0x00000000
	.align		4
        /*001c*/ 	.word	0xfffffffc


//--------------------- .nv.constant4             --------------------------
	.section	.nv.constant4,"a",@progbits
	.align	8
	.align		8
.nv.constant4:
        /*0000*/ 	.dword	__cudart_i2opi_d
	.align		8
        /*0008*/ 	.dword	__cudart_sin_cos_coeffs


//--------------------- .text._Z3addPdS_PiS_S_S_S_ --------------------------
	.section	.text._Z3addPdS_PiS_S_S_S_,"ax",@progbits
	.align	128
        .global         _Z3addPdS_PiS_S_S_S_
        .type           _Z3addPdS_PiS_S_S_S_,@function
        .size           _Z3addPdS_PiS_S_S_S_,(.L_x_22 - _Z3addPdS_PiS_S_S_S_)
        .other          _Z3addPdS_PiS_S_S_S_,@"STO_CUDA_ENTRY STV_DEFAULT"
_Z3addPdS_PiS_S_S_S_:
.text._Z3addPdS_PiS_S_S_S_:
[----:B------:R-:W0:Y:S08]  /*0000*/  LDC R1, c[0x0][0x37c] ;  /* 0x0000df00ff017b82 */ /* 0x000e300000000800 */
[----:B------:R-:W1:Y:S01]  /*0010*/  LDC.64 R2, c[0x0][0x390] ;  /* 0x0000e400ff027b82 */ /* 0x000e620000000a00 */
[----:B------:R-:W1:Y:S01]  /*0020*/  LDCU.64 UR4, c[0x0][0x358] ;  /* 0x00006b00ff0477ac */ /* 0x000e620008000a00 */
[----:B0-----:R-:W-:Y:S01]  /*0030*/  VIADD R1, R1, 0xffffffd8 ;  /* 0xffffffd801017836 */ /* 0x001fe20000000000 */
[----:B-1----:R-:W2:Y:S05]  /*0040*/  LDG.E R4, desc[UR4][R2.64] ;  /* 0x0000000402047981 */ /* 0x002eaa000c1e1900 */
[----:B------:R-:W0:Y:S01]  /*0050*/  S2UR UR6, SR_CTAID.X ;  /* 0x00000000000679c3 */ /* 0x000e220000002500 */
[----:B------:R-:W-:Y:S01]  /*0060*/  IMAD.MOV.U32 R10, RZ, RZ, 0x1 ;  /* 0x00000001ff0a7424 */ /* 0x000fe200078e00ff */
[----:B------:R-:W-:Y:S01]  /*0070*/  UMOV UR7, 0x401921fb ;  /* 0x401921fb00077882 */ /* 0x000fe20000000000 */
[----:B------:R-:W0:Y:S01]  /*0080*/  S2R R5, SR_TID.X ;  /* 0x0000000000057919 */ /* 0x000e220000002100 */
[----:B------:R-:W-:Y:S04]  /*0090*/  BSSY.RECONVERGENT B0, `(.L_x_0) ;  /* 0x0000018000007945 */ /* 0x000fe80003800200 */
[----:B------:R-:W0:Y:S02]  /*00a0*/  LDC R0, c[0x0][0x360] ;  /* 0x0000d800ff007b82 */ /* 0x000e240000000800 */
[----:B0-----:R-:W-:Y:S01]  /*00b0*/  IMAD R5, R0, UR6, R5 ;  /* 0x0000000600057c24 */ /* 0x001fe2000f8e0205 */
[----:B------:R-:W-:Y:S01]  /*00c0*/  UMOV UR6, 0x54442d18 ;  /* 0x54442d1800067882 */ /* 0x000fe20000000000 */
[----:B--2---:R-:W0:Y:S08]  /*00d0*/  I2F.F64 R6, R4 ;  /* 0x0000000400067312 */ /* 0x004e300000201c00 */
[----:B0-----:R-:W0:Y:S02]  /*00e0*/  MUFU.RCP64H R11, R7 ;  /* 0x00000007000b7308 */ /* 0x001e240000001800 */
[----:B0-----:R-:W-:-:S08]  /*00f0*/  DFMA R8, -R6, R10, 1 ;  /* 0x3ff000000608742b */ /* 0x001fd0000000010a */
[----:B------:R-:W-:Y:S02]  /*0100*/  DFMA R12, R8, R8, R8 ;  /* 0x00000008080c722b */ /* 0x000fe40000000008 */
[----:B------:R-:W0:Y:S06]  /*0110*/  I2F.F64 R8, R5 ;  /* 0x0000000500087312 */ /* 0x000e2c0000201c00 */
[----:B------:R-:W-:-:S08]  /*0120*/  DFMA R12, R10, R12, R10 ;  /* 0x0000000c0a0c722b */ /* 0x000fd0000000000a */
[----:B------:R-:W-:Y:S02]  /*0130*/  DFMA R2, -R6, R12, 1 ;  /* 0x3ff000000602742b */ /* 0x000fe4000000010c */
[----:B0-----:R-:W-:-:S06]  /*0140*/  DMUL R8, R8, -UR6 ;  /* 0x8000000608087c28 */ /* 0x001fcc0008000000 */
[----:B------:R-:W-:-:S04]  /*0150*/  DFMA R2, R12, R2, R12 ;  /* 0x000000020c02722b */ /* 0x000fc8000000000c */
[----:B------:R-:W-:-:S04]  /*0160*/  FSETP.GEU.AND P1, PT, |R9|, 6.5827683646048100446e-37, PT ;  /* 0x036000000900780b */ /* 0x000fc80003f2e200 */
[----:B------:R-:W-:-:S08]  /*0170*/  DMUL R10, R8, R2 ;  /* 0x00000002080a7228 */ /* 0x000fd00000000000 */
[----:B------:R-:W-:-:S08]  /*0180*/  DFMA R12, -R6, R10, R8 ;  /* 0x0000000a060c722b */ /* 0x000fd00000000108 */
[----:B------:R-:W-:-:S10]  /*0190*/  DFMA R2, R2, R12, R10 ;  /* 0x0000000c0202722b */ /* 0x000fd4000000000a */
[----:B------:R-:W-:-:S05]  /*01a0*/  FFMA R0, RZ, R7, R3 ;  /* 0x00000007ff007223 */ /* 0x000fca0000000003 */
[----:B------:R-:W-:-:S13]  /*01b0*/  FSETP.GT.AND P0, PT, |R0|, 1.469367938527859385e-39, PT ;  /* 0x001000000000780b */ /* 0x000fda0003f04200 */
[----:B------:R-:W-:Y:S05]  /*01c0*/  @P0 BRA P1, `(.L_x_1) ;  /* 0x0000000000100947 */ /* 0x000fea0000800000 */
[----:B------:R-:W-:-:S07]  /*01d0*/  MOV R0, 0x1f0 ;  /* 0x000001f000007802 */ /* 0x000fce0000000f00 */
[----:B------:R-:W-:Y:S05]  /*01e0*/  CALL.REL.NOINC `($__internal_0_$__cuda_sm20_div_rn_f64_full) ;  /* 0x0000000800747944 */ /* 0x000fea0003c00000 */
[----:B------:R-:W-:Y:S02]  /*01f0*/  IMAD.MOV.U32 R2, RZ, RZ, R12 ;  /* 0x000000ffff027224 */ /* 0x000fe400078e000c */
[----:B------:R-:W-:-:S07]  /*0200*/  IMAD.MOV.U32 R3, RZ, RZ, R13 ;  /* 0x000000ffff037224 */ /* 0x000fce00078e000d */
.L_x_1:
[----:B------:R-:W-:Y:S05]  /*0210*/  BSYNC.RECONVERGENT B0 ;  /* 0x0000000000007941 */ /* 0x000fea0003800200 */
.L_x_0:
[----:B------:R-:W-:Y:S01]  /*0220*/  DSETP.NEU.AND P0, PT, |R2|, +INF , PT ;  /* 0x7ff000000200742a */ /* 0x000fe20003f0d200 */
[----:B------:R-:W-:-:S13]  /*0230*/  BSSY.RECONVERGENT B0, `(.L_x_2) ;  /* 0x000001e000007945 */ /* 0x000fda0003800200 */
[----:B------:R-:W-:Y:S01]  /*0240*/  @!P0 DMUL R6, RZ, R2 ;  /* 0x00000002ff068228 */ /* 0x000fe20000000000 */
[----:B------:R-:W-:Y:S01]  /*0250*/  @!P0 IMAD.MOV.U32 R0, RZ, RZ, 0x1 ;  /* 0x00000001ff008424 */ /* 0x000fe200078e00ff */
[----:B------:R-:W-:Y:S09]  /*0260*/  @!P0 BRA `(.L_x_3) ;  /* 0x0000000000688947 */ /* 0x000ff20003800000 */
[----:B------:R-:W-:Y:S01]  /*0270*/  UMOV UR6, 0x6dc9c883 ;  /* 0x6dc9c88300067882 */ /* 0x000fe20000000000 */
[----:B------:R-:W-:Y:S01]  /*0280*/  UMOV UR7, 0x3fe45f30 ;  /* 0x3fe45f3000077882 */ /* 0x000fe20000000000 */
[C---:B------:R-:W-:Y:S01]  /*0290*/  DSETP.GE.AND P0, PT, |R2|.reuse, 2.14748364800000000000e+09, PT ;  /* 0x41e000000200742a */ /* 0x040fe20003f06200 */
[----:B------:R-:W-:Y:S01]  /*02a0*/  BSSY.RECONVERGENT B1, `(.L_x_4) ;  /* 0x0000015000017945 */ /* 0x000fe20003800200 */
[----:B------:R-:W-:Y:S01]  /*02b0*/  DMUL R8, R2, UR6 ;  /* 0x0000000602087c28 */ /* 0x000fe20008000000 */
[----:B------:R-:W-:Y:S01]  /*02c0*/  UMOV UR6, 0x54442d18 ;  /* 0x54442d1800067882 */ /* 0x000fe20000000000 */
[----:B------:R-:W-:-:S04]  /*02d0*/  UMOV UR7, 0x3ff921fb ;  /* 0x3ff921fb00077882 */ /* 0x000fc80000000000 */
[----:B------:R-:W0:Y:S08]  /*02e0*/  F2I.F64 R0, R8 ;  /* 0x0000000800007311 */ /* 0x000e300000301100 */
[----:B0-----:R-:W0:Y:S02]  /*02f0*/  I2F.F64 R6, R0 ;  /* 0x0000000000067312 */ /* 0x001e240000201c00 */
[----:B0-----:R-:W-:Y:S01]  /*0300*/  DFMA R10, R6, -UR6, R2 ;  /* 0x80000006060a7c2b */ /* 0x001fe20008000002 */
[----:B------:R-:W-:Y:S01]  /*0310*/  UMOV UR6, 0x33145c00 ;  /* 0x33145c0000067882 */ /* 0x000fe20000000000 */
[----:B------:R-:W-:-:S06]  /*0320*/  UMOV UR7, 0x3c91a626 ;  /* 0x3c91a62600077882 */ /* 0x000fcc0000000000 */
[----:B------:R-:W-:Y:S01]  /*0330*/  DFMA R10, R6, -UR6, R10 ;  /* 0x80000006060a7c2b */ /* 0x000fe2000800000a */
[----:B------:R-:W-:Y:S01]  /*0340*/  UMOV UR6, 0x252049c0 ;  /* 0x252049c000067882 */ /* 0x000fe20000000000 */
[----:B------:R-:W-:-:S06]  /*0350*/  UMOV UR7, 0x397b839a ;  /* 0x397b839a00077882 */ /* 0x000fcc0000000000 */
[----:B------:R-:W-:Y:S01]  /*0360*/  DFMA R6, R6, -UR6, R10 ;  /* 0x8000000606067c2b */ /* 0x000fe2000800000a */
[----:B------:R-:W-:Y:S10]  /*0370*/  @!P0 BRA `(.L_x_5) ;  /* 0x00000000001c8947 */ /* 0x000ff40003800000 */
[----:B------:R-:W-:Y:S01]  /*0380*/  IMAD.MOV.U32 R10, RZ, RZ, R2 ;  /* 0x000000ffff0a7224 */ /* 0x000fe200078e0002 */
[----:B------:R-:W-:Y:S01]  /*0390*/  MOV R0, 0x3c0 ;  /* 0x000003c000007802 */ /* 0x000fe20000000f00 */
[----:B------:R-:W-:-:S07]  /*03a0*/  IMAD.MOV.U32 R6, RZ, RZ, R3 ;  /* 0x000000ffff067224 */ /* 0x000fce00078e0003 */
[----:B------:R-:W-:Y:S05]  /*03b0*/  CALL.REL.NOINC `($_Z3addPdS_PiS_S_S_S_$__internal_trig_reduction_slowpathd) ;  /* 0x0000000c00707944 */ /* 0x000fea0003c00000 */
[----:B------:R-:W-:Y:S02]  /*03c0*/  IMAD.MOV.U32 R0, RZ, RZ, R8 ;  /* 0x000000ffff007224 */ /* 0x000fe400078e0008 */
[----:B------:R-:W-:Y:S02]  /*03d0*/  IMAD.MOV.U32 R6, RZ, RZ, R10 ;  /* 0x000000ffff067224 */ /* 0x000fe400078e000a */
[----:B------:R-:W-:-:S07]  /*03e0*/  IMAD.MOV.U32 R7, RZ, RZ, R11 ;  /* 0x000000ffff077224 */ /* 0x000fce00078e000b */
.L_x_5:
[----:B------:R-:W-:Y:S05]  /*03f0*/  BSYNC.RECONVERGENT B1 ;  /* 0x0000000000017941 */ /* 0x000fea0003800200 */
.L_x_4:
[----:B------:R-:W-:-:S07]  /*0400*/  VIADD R0, R0, 0x1 ;  /* 0x0000000100007836 */ /* 0x000fce0000000000 */
.L_x_3:
[----:B------:R-:W-:Y:S05]  /*0410*/  BSYNC.RECONVERGENT B0 ;  /* 0x0000000000007941 */ /* 0x000fea0003800200 */
.L_x_2:
[----:B------:R-:W0:Y:S01]  /*0420*/  LDCU.64 UR6, c[0x4][0x8] ;  /* 0x01000100ff0677ac */ /* 0x000e220008000a00 */
[----:B------:R-:W-:-:S05]  /*0430*/  IMAD.SHL.U32 R8, R0, 0x40, RZ ;  /* 0x0000004000087824 */ /* 0x000fca00078e00ff */
[----:B------:R-:W-:-:S04]  /*0440*/  LOP3.LUT R8, R8, 0x40, RZ, 0xc0, !PT ;  /* 0x0000004008087812 */ /* 0x000fc800078ec0ff */
[----:B0-----:R-:W-:-:S05]  /*0450*/  IADD3 R22, P0, PT, R8, UR6, RZ ;  /* 0x0000000608167c10 */ /* 0x001fca000ff1e0ff */
[----:B------:R-:W-:-:S05]  /*0460*/  IMAD.X R23, RZ, RZ, UR7, P0 ;  /* 0x00000007ff177e24 */ /* 0x000fca00080e06ff */
[----:B------:R-:W2:Y:S04]  /*0470*/  LDG.E.128.CONSTANT R8, desc[UR4][R22.64] ;  /* 0x0000000416087981 */ /* 0x000ea8000c1e9d00 */
[----:B------:R-:W3:Y:S04]  /*0480*/  LDG.E.128.CONSTANT R12, desc[UR4][R22.64+0x10] ;  /* 0x00001004160c7981 */ /* 0x000ee8000c1e9d00 */
[----:B------:R-:W4:Y:S01]  /*0490*/  LDG.E.128.CONSTANT R16, desc[UR4][R22.64+0x20] ;  /* 0x0000200416107981 */ /* 0x000f22000c1e9d00 */
[----:B------:R-:W-:Y:S01]  /*04a0*/  LOP3.LUT R20, R0, 0x1, RZ, 0xc0, !PT ;  /* 0x0000000100147812 */ /* 0x000fe200078ec0ff */
[----:B------:R-:W-:Y:S01]  /*04b0*/  IMAD.MOV.U32 R24, RZ, RZ, 0x20fd8164 ;  /* 0x20fd8164ff187424 */ /* 0x000fe200078e00ff */
[----:B------:R-:W-:Y:S01]  /*04c0*/  DSETP.NEU.AND P1, PT, |R2|, +INF , PT ;  /* 0x7ff000000200742a */ /* 0x000fe20003f2d200 */
[----:B------:R-:W-:Y:S01]  /*04d0*/  IMAD.MOV.U32 R25, RZ, RZ, 0x3da8ff83 ;  /* 0x3da8ff83ff197424 */ /* 0x000fe200078e00ff */
[----:B------:R-:W-:Y:S01]  /*04e0*/  ISETP.NE.U32.AND P0, PT, R20, 0x1, PT ;  /* 0x000000011400780c */ /* 0x000fe20003f05070 */
[----:B------:R-:W-:Y:S01]  /*04f0*/  DMUL R20, R6, R6 ;  /* 0x0000000606147228 */ /* 0x000fe20000000000 */
[----:B------:R-:W-:Y:S02]  /*0500*/  BSSY.RECONVERGENT B0, `(.L_x_6) ;  /* 0x000002b000007945 */ /* 0x000fe40003800200 */
[----:B------:R-:W-:-:S02]  /*0510*/  FSEL R24, R24, -8.06006814911005101289e+34, !P0 ;  /* 0xf9785eba18187808 */ /* 0x000fc40004000000 */
[----:B------:R-:W-:-:S06]  /*0520*/  FSEL R25, -R25, 0.11223486810922622681, !P0 ;  /* 0x3de5db6519197808 */ /* 0x000fcc0004000100 */
[----:B--2---:R-:W-:-:S08]  /*0530*/  DFMA R8, R20, R24, R8 ;  /* 0x000000181408722b */ /* 0x004fd00000000008 */
[----:B------:R-:W-:-:S08]  /*0540*/  DFMA R8, R20, R8, R10 ;  /* 0x000000081408722b */ /* 0x000fd0000000000a */
[----:B---3--:R-:W-:-:S08]  /*0550*/  DFMA R8, R20, R8, R12 ;  /* 0x000000081408722b */ /* 0x008fd0000000000c */
[----:B------:R-:W-:-:S08]  /*0560*/  DFMA R8, R20, R8, R14 ;  /* 0x000000081408722b */ /* 0x000fd0000000000e */
[----:B----4-:R-:W-:-:S08]  /*0570*/  DFMA R8, R20, R8, R16 ;  /* 0x000000081408722b */ /* 0x010fd00000000010 */
[----:B------:R-:W-:-:S08]  /*0580*/  DFMA R8, R20, R8, R18 ;  /* 0x000000081408722b */ /* 0x000fd00000000012 */
[----:B------:R-:W-:Y:S02]  /*0590*/  DFMA R6, R8, R6, R6 ;  /* 0x000000060806722b */ /* 0x000fe40000000006 */
[----:B------:R-:W-:-:S10]  /*05a0*/  DFMA R8, R20, R8, 1 ;  /* 0x3ff000001408742b */ /* 0x000fd40000000008 */
[----:B------:R-:W-:Y:S02]  /*05b0*/  FSEL R10, R8, R6, !P0 ;  /* 0x00000006080a7208 */ /* 0x000fe40004000000 */
[----:B------:R-:W-:Y:S01]  /*05c0*/  FSEL R11, R9, R7, !P0 ;  /* 0x00000007090b7208 */ /* 0x000fe20004000000 */
[----:B------:R-:W-:Y:S01]  /*05d0*/  @!P1 DMUL R6, RZ, R2 ;  /* 0x00000002ff069228 */ /* 0x000fe20000000000 */
[----:B------:R-:W-:Y:S01]  /*05e0*/  LOP3.LUT P0, RZ, R0, 0x2, RZ, 0xc0, !PT ;  /* 0x0000000200ff7812 */ /* 0x000fe2000780c0ff */
[----:B------:R-:W-:-:S03]  /*05f0*/  @!P1 IMAD.MOV.U32 R0, RZ, RZ, RZ ;  /* 0x000000ffff009224 */ /* 0x000fc600078e00ff */
[----:B------:R-:W-:-:S10]  /*0600*/  DADD R8, RZ, -R10 ;  /* 0x00000000ff087229 */ /* 0x000fd4000000080a */
[----:B------:R-:W-:Y:S02]  /*0610*/  FSEL R12, R10, R8, !P0 ;  /* 0x000000080a0c7208 */ /* 0x000fe40004000000 */
[----:B------:R-:W-:Y:S01]  /*0620*/  FSEL R13, R11, R9, !P0 ;  /* 0x000000090b0d7208 */ /* 0x000fe20004000000 */
[----:B------:R-:W-:Y:S06]  /*0630*/  @!P1 BRA `(.L_x_7) ;  /* 0x00000000005c9947 */ /* 0x000fec0003800000 */
[----:B------:R-:W-:Y:S01]  /*0640*/  UMOV UR6, 0x6dc9c883 ;  /* 0x6dc9c88300067882 */ /* 0x000fe20000000000 */
[----:B------:R-:W-:Y:S01]  /*0650*/  UMOV UR7, 0x3fe45f30 ;  /* 0x3fe45f3000077882 */ /* 0x000fe20000000000 */
[C---:B------:R-:W-:Y:S02]  /*0660*/  DSETP.GE.AND P0, PT, |R2|.reuse, 2.14748364800000000000e+09, PT ;  /* 0x41e000000200742a */ /* 0x040fe40003f06200 */
        /* <DEDUP_REMOVED lines=20> */
.L_x_7:
[----:B------:R-:W-:Y:S05]  /*07b0*/  BSYNC.RECONVERGENT B0 ;  /* 0x0000000000007941 */ /* 0x000fea0003800200 */
.L_x_6:
[----:B------:R-:W0:Y:S01]  /*07c0*/  LDCU.64 UR6, c[0x4][0x8] ;  /* 0x01000100ff0677ac */ /* 0x000e220008000a00 */
[----:B------:R-:W-:Y:S01]  /*07d0*/  IMAD.SHL.U32 R2, R0, 0x40, RZ ;  /* 0x0000004000027824 */ /* 0x000fe200078e00ff */
[----:B------:R-:W1:Y:S04]  /*07e0*/  LDC.64 R14, c[0x0][0x3a0] ;  /* 0x0000e800ff0e7b82 */ /* 0x000e680000000a00 */
[----:B------:R-:W-:-:S04]  /*07f0*/  LOP3.LUT R2, R2, 0x40, RZ, 0xc0, !PT ;  /* 0x0000004002027812 */ /* 0x000fc800078ec0ff */
[----:B0-----:R-:W-:-:S05]  /*0800*/  IADD3 R26, P0, PT, R2, UR6, RZ ;  /* 0x00000006021a7c10 */ /* 0x001fca000ff1e0ff */
[----:B------:R-:W-:-:S05]  /*0810*/  IMAD.X R27, RZ, RZ, UR7, P0 ;  /* 0x00000007ff1b7e24 */ /* 0x000fca00080e06ff */
[----:B------:R-:W2:Y:S04]  /*0820*/  LDG.E.128.CONSTANT R8, desc[UR4][R26.64] ;  /* 0x000000041a087981 */ /* 0x000ea8000c1e9d00 */
[----:B------:R-:W3:Y:S04]  /*0830*/  LDG.E.128.CONSTANT R16, desc[UR4][R26.64+0x10] ;  /* 0x000010041a107981 */ /* 0x000ee8000c1e9d00 */
[----:B------:R-:W4:Y:S01]  /*0840*/  LDG.E.128.CONSTANT R20, desc[UR4][R26.64+0x20] ;  /* 0x000020041a147981 */ /* 0x000f22000c1e9d00 */
[----:B------:R-:W-:Y:S01]  /*0850*/  LOP3.LUT R2, R0, 0x1, RZ, 0xc0, !PT ;  /* 0x0000000100027812 */ /* 0x000fe200078ec0ff */
[----:B------:R-:W-:-:S02]  /*0860*/  IMAD.MOV.U32 R24, RZ, RZ, 0x20fd8164 ;  /* 0x20fd8164ff187424 */ /* 0x000fc400078e00ff */
[----:B------:R-:W-:Y:S01]  /*0870*/  IMAD.MOV.U32 R25, RZ, RZ, 0x3da8ff83 ;  /* 0x3da8ff83ff197424 */ /* 0x000fe200078e00ff */
[----:B------:R-:W-:Y:S01]  /*0880*/  ISETP.NE.U32.AND P0, PT, R2, 0x1, PT ;  /* 0x000000010200780c */ /* 0x000fe20003f05070 */
[----:B------:R-:W-:Y:S01]  /*0890*/  DMUL R2, R6, R6 ;  /* 0x0000000606027228 */ /* 0x000fe20000000000 */
[----:B-1----:R-:W-:Y:S02]  /*08a0*/  IMAD.WIDE R14, R5, 0x8, R14 ;  /* 0x00000008050e7825 */ /* 0x002fe400078e020e */
[----:B------:R-:W-:Y:S02]  /*08b0*/  FSEL R24, R24, -8.06006814911005101289e+34, !P0 ;  /* 0xf9785eba18187808 */ /* 0x000fe40004000000 */
[----:B------:R-:W-:Y:S02]  /*08c0*/  FSEL R25, -R25, 0.11223486810922622681, !P0 ;  /* 0x3de5db6519197808 */ /* 0x000fe40004000100 */
[----:B------:R-:W5:Y:S04]  /*08d0*/  LDG.E.64 R14, desc[UR4][R14.64] ;  /* 0x000000040e0e7981 */ /* 0x000f68000c1e1b00 */
[C---:B--2---:R-:W-:Y:S01]  /*08e0*/  DFMA R24, R2.reuse, R24, R8 ;  /* 0x000000180218722b */ /* 0x044fe20000000008 */
[----:B------:R-:W0:Y:S07]  /*08f0*/  LDC.64 R8, c[0x0][0x398] ;  /* 0x0000e600ff087b82 */ /* 0x000e2e0000000a00 */
[----:B------:R-:W-:Y:S01]  /*0900*/  DFMA R24, R2, R24, R10 ;  /* 0x000000180218722b */ /* 0x000fe2000000000a */
[----:B------:R-:W1:Y:S01]  /*0910*/  LDC.64 R10, c[0x0][0x3a8] ;  /* 0x0000ea00ff0a7b82 */ /* 0x000e620000000a00 */
[----:B0-----:R-:W-:-:S06]  /*0920*/  IMAD.WIDE R8, R5, 0x8, R8 ;  /* 0x0000000805087825 */ /* 0x001fcc00078e0208 */
[----:B------:R-:W2:Y:S01]  /*0930*/  LDG.E.64 R8, desc[UR4][R8.64] ;  /* 0x0000000408087981 */ /* 0x000ea2000c1e1b00 */
[----:B-1----:R-:W-:Y:S01]  /*0940*/  IMAD.WIDE R10, R5, 0x8, R10 ;  /* 0x00000008050a7825 */ /* 0x002fe200078e020a */
[----:B---3--:R-:W-:-:S04]  /*0950*/  DFMA R24, R2, R24, R16 ;  /* 0x000000180218722b */ /* 0x008fc80000000010 */
[----:B------:R-:W3:Y:S04]  /*0960*/  LDG.E.64 R16, desc[UR4][R10.64] ;  /* 0x000000040a107981 */ /* 0x000ee8000c1e1b00 */
[----:B------:R-:W-:-:S08]  /*0970*/  DFMA R18, R2, R24, R18 ;  /* 0x000000180212722b */ /* 0x000fd00000000012 */
[C---:B----4-:R-:W-:Y:S01]  /*0980*/  DFMA R18, R2.reuse, R18, R20 ;  /* 0x000000120212722b */ /* 0x050fe20000000014 */
[----:B------:R-:W0:Y:S07]  /*0990*/  LDC.64 R20, c[0x0][0x3b0] ;  /* 0x0000ec00ff147b82 */ /* 0x000e2e0000000a00 */
[----:B------:R-:W-:-:S08]  /*09a0*/  DFMA R18, R2, R18, R22 ;  /* 0x000000120212722b */ /* 0x000fd00000000016 */
[----:B------:R-:W-:Y:S02]  /*09b0*/  DFMA R6, R18, R6, R6 ;  /* 0x000000061206722b */ /* 0x000fe40000000006 */
[----:B------:R-:W-:-:S10]  /*09c0*/  DFMA R2, R2, R18, 1 ;  /* 0x3ff000000202742b */ /* 0x000fd40000000012 */
[----:B------:R-:W-:Y:S02]  /*09d0*/  FSEL R6, R2, R6, !P0 ;  /* 0x0000000602067208 */ /* 0x000fe40004000000 */
[----:B------:R-:W-:-:S06]  /*09e0*/  FSEL R7, R3, R7, !P0 ;  /* 0x0000000703077208 */ /* 0x000fcc0004000000 */
[----:B------:R-:W-:Y:S01]  /*09f0*/  DADD R2, RZ, -R6 ;  /* 0x00000000ff027229 */ /* 0x000fe20000000806 */
[----:B------:R-:W-:-:S09]  /*0a00*/  LOP3.LUT P0, RZ, R0, 0x2, RZ, 0xc0, !PT ;  /* 0x0000000200ff7812 */ /* 0x000fd2000780c0ff */
[----:B------:R-:W-:Y:S02]  /*0a10*/  FSEL R18, R6, R2, !P0 ;  /* 0x0000000206127208 */ /* 0x000fe40004000000 */
[----:B------:R-:W-:Y:S02]  /*0a20*/  FSEL R19, R7, R3, !P0 ;  /* 0x0000000307137208 */ /* 0x000fe40004000000 */
[----:B------:R-:W1:Y:S04]  /*0a30*/  LDC.64 R6, c[0x0][0x380] ;  /* 0x0000e000ff067b82 */ /* 0x000e680000000a00 */
[----:B-----5:R-:W-:Y:S01]  /*0a40*/  DMUL R2, R18, R14 ;  /* 0x0000000e12027228 */ /* 0x020fe20000000000 */
[----:B-1----:R-:W-:-:S07]  /*0a50*/  IMAD.WIDE R6, R5, 0x8, R6 ;  /* 0x0000000805067825 */ /* 0x002fce00078e0206 */
[----:B--2---:R-:W-:-:S08]  /*0a60*/  DFMA R2, R12, R8, -R2 ;  /* 0x000000080c02722b */ /* 0x004fd00000000802 */
[----:B---3--:R-:W-:Y:S01]  /*0a70*/  DADD R22, R2, R16 ;  /* 0x0000000002167229 */ /* 0x008fe20000000010 */
[----:B0-----:R-:W-:Y:S02]  /*0a80*/  IMAD.WIDE R16, R5, 0x8, R20 ;  /* 0x0000000805107825 */ /* 0x001fe400078e0214 */
[----:B------:R-:W0:Y:S04]  /*0a90*/  LDC.64 R20, c[0x0][0x388] ;  /* 0x0000e200ff147b82 */ /* 0x000e280000000a00 */
[----:B------:R1:W-:Y:S04]  /*0aa0*/  STG.E.64 desc[UR4][R6.64], R22 ;  /* 0x0000001606007986 */ /* 0x0003e8000c101b04 */
[----:B------:R-:W2:Y:S01]  /*0ab0*/  LDG.E.64 R24, desc[UR4][R16.64] ;  /* 0x0000000410187981 */ /* 0x000ea2000c1e1b00 */
[----:B------:R-:W-:-:S08]  /*0ac0*/  DMUL R8, R18, R8 ;  /* 0x0000000812087228 */ /* 0x000fd00000000000 */
[----:B------:R-:W-:Y:S01]  /*0ad0*/  DFMA R12, R12, R14, R8 ;  /* 0x0000000e0c0c722b */ /* 0x000fe20000000008 */
[----:B0-----:R-:W-:-:S07]  /*0ae0*/  IMAD.WIDE R20, R5, 0x8, R20 ;  /* 0x0000000805147825 */ /* 0x001fce00078e0214 */
[----:B--2---:R-:W-:-:S07]  /*0af0*/  DADD R24, R12, R24 ;  /* 0x000000000c187229 */ /* 0x004fce0000000018 */
[----:B------:R-:W-:Y:S04]  /*0b00*/  STG.E.64 desc[UR4][R20.64], R24 ;  /* 0x0000001814007986 */ /* 0x000fe8000c101b04 */
[----:B------:R-:W2:Y:S01]  /*0b10*/  LDG.E.64 R10, desc[UR4][R10.64] ;  /* 0x000000040a0a7981 */ /* 0x000ea2000c1e1b00 */
[----:B------:R-:W-:-:S04]  /*0b20*/  LEA.HI R4, R4, R4, RZ, 0x1 ;  /* 0x0000000404047211 */ /* 0x000fc800078f08ff */
[----:B------:R-:W-:-:S05]  /*0b30*/  SHF.R.S32.HI R5, RZ, 0x1, R4 ;  /* 0x00000001ff057819 */ /* 0x000fca0000011404 */
[----:B-1----:R-:W-:Y:S01]  /*0b40*/  IMAD.WIDE R6, R5, 0x8, R6 ;  /* 0x0000000805067825 */ /* 0x002fe200078e0206 */
[----:B--2---:R-:W-:-:S07]  /*0b50*/  DADD R2, -R2, R10 ;  /* 0x0000000002027229 */ /* 0x004fce000000010a */
[----:B------:R-:W-:Y:S04]  /*0b60*/  STG.E.64 desc[UR4][R6.64], R2 ;  /* 0x0000000206007986 */ /* 0x000fe8000c101b04 */
[----:B------:R-:W2:Y:S01]  /*0b70*/  LDG.E.64 R16, desc[UR4][R16.64] ;  /* 0x0000000410107981 */ /* 0x000ea2000c1e1b00 */
[----:B------:R-:W-:Y:S01]  /*0b80*/  IMAD.WIDE R4, R5, 0x8, R20 ;  /* 0x0000000805047825 */ /* 0x000fe200078e0214 */
[----:B--2---:R-:W-:-:S07]  /*0b90*/  DADD R12, -R12, R16 ;  /* 0x000000000c0c7229 */ /* 0x004fce0000000110 */
[----:B------:R-:W-:Y:S01]  /*0ba0*/  STG.E.64 desc[UR4][R4.64], R12 ;  /* 0x0000000c04007986 */ /* 0x000fe2000c101b04 */
[----:B------:R-:W-:Y:S05]  /*0bb0*/  EXIT ;  /* 0x000000000000794d */ /* 0x000fea0003800000 */
        .weak           $__internal_0_$__cuda_sm20_div_rn_f64_full
        .type           $__internal_0_$__cuda_sm20_div_rn_f64_full,@function
        .size           $__internal_0_$__cuda_sm20_div_rn_f64_full,($_Z3addPdS_PiS_S_S_S_$__internal_trig_reduction_slowpathd - $__internal_0_$__cuda_sm20_div_rn_f64_full)
$__internal_0_$__cuda_sm20_div_rn_f64_full:
[C---:B------:R-:W-:Y:S01]  /*0bc0*/  FSETP.GEU.AND P0, PT, |R7|.reuse, 1.469367938527859385e-39, PT ;  /* 0x001000000700780b */ /* 0x040fe20003f0e200 */
[----:B------:R-:W-:Y:S01]  /*0bd0*/  IMAD.MOV.U32 R10, RZ, RZ, 0x1 ;  /* 0x00000001ff0a7424 */ /* 0x000fe200078e00ff */
[----:B------:R-:W-:Y:S01]  /*0be0*/  LOP3.LUT R2, R7, 0x800fffff, RZ, 0xc0, !PT ;  /* 0x800fffff07027812 */ /* 0x000fe200078ec0ff */
[----:B------:R-:W-:Y:S01]  /*0bf0*/  BSSY.RECONVERGENT B1, `(.L_x_8) ;  /* 0x0000055000017945 */ /* 0x000fe20003800200 */
[C---:B------:R-:W-:Y:S02]  /*0c00*/  FSETP.GEU.AND P2, PT, |R9|.reuse, 1.469367938527859385e-39, PT ;  /* 0x001000000900780b */ /* 0x040fe40003f4e200 */
[----:B------:R-:W-:Y:S01]  /*0c10*/  LOP3.LUT R3, R2, 0x3ff00000, RZ, 0xfc, !PT ;  /* 0x3ff0000002037812 */ /* 0x000fe200078efcff */
[----:B------:R-:W-:Y:S01]  /*0c20*/  IMAD.MOV.U32 R2, RZ, RZ, R6 ;  /* 0x000000ffff027224 */ /* 0x000fe200078e0006 */
[----:B------:R-:W-:-:S05]  /*0c30*/  LOP3.LUT R12, R9, 0x7ff00000, RZ, 0xc0, !PT ;  /* 0x7ff00000090c7812 */ /* 0x000fca00078ec0ff */
[----:B------:R-:W-:-:S04]  /*0c40*/  @!P0 DMUL R2, R6, 8.98846567431157953865e+307 ;  /* 0x7fe0000006028828 */ /* 0x000fc80000000000 */
[----:B------:R-:W-:Y:S01]  /*0c50*/  @!P2 LOP3.LUT R13, R7, 0x7ff00000, RZ, 0xc0, !PT ;  /* 0x7ff00000070da812 */ /* 0x000fe200078ec0ff */
[----:B------:R-:W-:Y:S01]  /*0c60*/  @!P2 IMAD.MOV.U32 R18, RZ, RZ, RZ ;  /* 0x000000ffff12a224 */ /* 0x000fe200078e00ff */
[----:B------:R-:W0:Y:S02]  /*0c70*/  MUFU.RCP64H R11, R3 ;  /* 0x00000003000b7308 */ /* 0x000e240000001800 */
[----:B------:R-:W-:Y:S01]  /*0c80*/  @!P2 ISETP.GE.U32.AND P3, PT, R12, R13, PT ;  /* 0x0000000d0c00a20c */ /* 0x000fe20003f66070 */
[----:B------:R-:W-:-:S05]  /*0c90*/  IMAD.MOV.U32 R13, RZ, RZ, 0x1ca00000 ;  /* 0x1ca00000ff0d7424 */ /* 0x000fca00078e00ff */
[----:B------:R-:W-:-:S04]  /*0ca0*/  @!P2 SEL R19, R13, 0x63400000, !P3 ;  /* 0x634000000d13a807 */ /* 0x000fc80005800000 */
[----:B------:R-:W-:-:S04]  /*0cb0*/  @!P2 LOP3.LUT R19, R19, 0x80000000, R9, 0xf8, !PT ;  /* 0x800000001313a812 */ /* 0x000fc800078ef809 */
[----:B------:R-:W-:Y:S01]  /*0cc0*/  @!P2 LOP3.LUT R19, R19, 0x100000, RZ, 0xfc, !PT ;  /* 0x001000001313a812 */ /* 0x000fe200078efcff */
[----:B0-----:R-:W-:-:S08]  /*0cd0*/  DFMA R14, R10, -R2, 1 ;  /* 0x3ff000000a0e742b */ /* 0x001fd00000000802 */
[----:B------:R-:W-:Y:S01]  /*0ce0*/  DFMA R16, R14, R14, R14 ;  /* 0x0000000e0e10722b */ /* 0x000fe2000000000e */
[----:B------:R-:W-:-:S04]  /*0cf0*/  LOP3.LUT R15, R7, 0x7ff00000, RZ, 0xc0, !PT ;  /* 0x7ff00000070f7812 */ /* 0x000fc800078ec0ff */
[----:B------:R-:W-:-:S03]  /*0d00*/  ISETP.GE.U32.AND P1, PT, R12, R15, PT ;  /* 0x0000000f0c00720c */ /* 0x000fc60003f26070 */
[----:B------:R-:W-:Y:S01]  /*0d10*/  DFMA R16, R10, R16, R10 ;  /* 0x000000100a10722b */ /* 0x000fe2000000000a */
[----:B------:R-:W-:Y:S01]  /*0d20*/  SEL R11, R13, 0x63400000, !P1 ;  /* 0x634000000d0b7807 */ /* 0x000fe20004800000 */
[----:B------:R-:W-:-:S03]  /*0d30*/  IMAD.MOV.U32 R10, RZ, RZ, R8 ;  /* 0x000000ffff0a7224 */ /* 0x000fc600078e0008 */
[----:B------:R-:W-:-:S03]  /*0d40*/  LOP3.LUT R11, R11, 0x800fffff, R9, 0xf8, !PT ;  /* 0x800fffff0b0b7812 */ /* 0x000fc600078ef809 */
[----:B------:R-:W-:-:S03]  /*0d50*/  DFMA R20, R16, -R2, 1 ;  /* 0x3ff000001014742b */ /* 0x000fc60000000802 */
[----:B------:R-:W-:-:S05]  /*0d60*/  @!P2 DFMA R10, R10, 2, -R18 ;  /* 0x400000000a0aa82b */ /* 0x000fca0000000812 */
[----:B------:R-:W-:Y:S01]  /*0d70*/  DFMA R16, R16, R20, R16 ;  /* 0x000000141010722b */ /* 0x000fe20000000010 */
[----:B------:R-:W-:Y:S02]  /*0d80*/  IMAD.MOV.U32 R21, RZ, RZ, R12 ;  /* 0x000000ffff157224 */ /* 0x000fe400078e000c */
[----:B------:R-:W-:Y:S01]  /*0d90*/  IMAD.MOV.U32 R20, RZ, RZ, R15 ;  /* 0x000000ffff147224 */ /* 0x000fe200078e000f */
[----:B------:R-:W-:Y:S02]  /*0da0*/  @!P0 LOP3.LUT R20, R3, 0x7ff00000, RZ, 0xc0, !PT ;  /* 0x7ff0000003148812 */ /* 0x000fe400078ec0ff */
[----:B------:R-:W-:Y:S02]  /*0db0*/  @!P2 LOP3.LUT R21, R11, 0x7ff00000, RZ, 0xc0, !PT ;  /* 0x7ff000000b15a812 */ /* 0x000fe400078ec0ff */
[----:B------:R-:W-:Y:S01]  /*0dc0*/  DMUL R18, R16, R10 ;  /* 0x0000000a10127228 */ /* 0x000fe20000000000 */
[----:B------:R-:W-:Y:S02]  /*0dd0*/  VIADD R23, R20, 0xffffffff ;  /* 0xffffffff14177836 */ /* 0x000fe40000000000 */
[----:B------:R-:W-:-:S05]  /*0de0*/  VIADD R22, R21, 0xffffffff ;  /* 0xffffffff15167836 */ /* 0x000fca0000000000 */
[----:B------:R-:W-:Y:S01]  /*0df0*/  DFMA R14, R18, -R2, R10 ;  /* 0x80000002120e722b */ /* 0x000fe2000000000a */
[----:B------:R-:W-:-:S04]  /*0e00*/  ISETP.GT.U32.AND P0, PT, R22, 0x7feffffe, PT ;  /* 0x7feffffe1600780c */ /* 0x000fc80003f04070 */
[----:B------:R-:W-:-:S03]  /*0e10*/  ISETP.GT.U32.OR P0, PT, R23, 0x7feffffe, P0 ;  /* 0x7feffffe1700780c */ /* 0x000fc60000704470 */
[----:B------:R-:W-:-:S10]  /*0e20*/  DFMA R14, R16, R14, R18 ;  /* 0x0000000e100e722b */ /* 0x000fd40000000012 */
[----:B------:R-:W-:Y:S05]  /*0e30*/  @P0 BRA `(.L_x_9) ;  /* 0x00000000006c0947 */ /* 0x000fea0003800000 */
[----:B------:R-:W-:-:S04]  /*0e40*/  LOP3.LUT R9, R7, 0x7ff00000, RZ, 0xc0, !PT ;  /* 0x7ff0000007097812 */ /* 0x000fc800078ec0ff */
[CC--:B------:R-:W-:Y:S02]  /*0e50*/  VIADDMNMX R8, R12.reuse, -R9.reuse, 0xb9600000, !PT ;  /* 0xb96000000c087446 */ /* 0x0c0fe40007800909 */
[----:B------:R-:W-:Y:S02]  /*0e60*/  ISETP.GE.U32.AND P0, PT, R12, R9, PT ;  /* 0x000000090c00720c */ /* 0x000fe40003f06070 */
[----:B------:R-:W-:Y:S02]  /*0e70*/  VIMNMX R8, PT, PT, R8, 0x46a00000, PT ;  /* 0x46a0000008087848 */ /* 0x000fe40003fe0100 */
[----:B------:R-:W-:-:S05]  /*0e80*/  SEL R13, R13, 0x63400000, !P0 ;  /* 0x634000000d0d7807 */ /* 0x000fca0004000000 */
[----:B------:R-:W-:Y:S02]  /*0e90*/  IMAD.IADD R16, R8, 0x1, -R13 ;  /* 0x0000000108107824 */ /* 0x000fe400078e0a0d */
[----:B------:R-:W-:Y:S02]  /*0ea0*/  IMAD.MOV.U32 R8, RZ, RZ, RZ ;  /* 0x000000ffff087224 */ /* 0x000fe400078e00ff */
[----:B------:R-:W-:-:S06]  /*0eb0*/  VIADD R9, R16, 0x7fe00000 ;  /* 0x7fe0000010097836 */ /* 0x000fcc0000000000 */
[----:B------:R-:W-:-:S10]  /*0ec0*/  DMUL R12, R14, R8 ;  /* 0x000000080e0c7228 */ /* 0x000fd40000000000 */
[----:B------:R-:W-:-:S13]  /*0ed0*/  FSETP.GTU.AND P0, PT, |R13|, 1.469367938527859385e-39, PT ;  /* 0x001000000d00780b */ /* 0x000fda0003f0c200 */
[----:B------:R-:W-:Y:S05]  /*0ee0*/  @P0 BRA `(.L_x_10) ;  /* 0x0000000000940947 */ /* 0x000fea0003800000 */
[----:B------:R-:W-:Y:S01]  /*0ef0*/  DFMA R2, R14, -R2, R10 ;  /* 0x800000020e02722b */ /* 0x000fe2000000000a */
[----:B------:R-:W-:-:S09]  /*0f00*/  IMAD.MOV.U32 R8, RZ, RZ, RZ ;  /* 0x000000ffff087224 */ /* 0x000fd200078e00ff */
[C---:B------:R-:W-:Y:S02]  /*0f10*/  FSETP.NEU.AND P0, PT, R3.reuse, RZ, PT ;  /* 0x000000ff0300720b */ /* 0x040fe40003f0d000 */
[----:B------:R-:W-:-:S04]  /*0f20*/  LOP3.LUT R7, R3, 0x80000000, R7, 0x48, !PT ;  /* 0x8000000003077812 */ /* 0x000fc800078e4807 */
[----:B------:R-:W-:-:S07]  /*0f30*/  LOP3.LUT R9, R7, R9, RZ, 0xfc, !PT ;  /* 0x0000000907097212 */ /* 0x000fce00078efcff */
[----:B------:R-:W-:Y:S05]  /*0f40*/  @!P0 BRA `(.L_x_10) ;  /* 0x00000000007c8947 */ /* 0x000fea0003800000 */
[----:B------:R-:W-:Y:S01]  /*0f50*/  IMAD.MOV R3, RZ, RZ, -R16 ;  /* 0x000000ffff037224 */ /* 0x000fe200078e0a10 */
[----:B------:R-:W-:Y:S01]  /*0f60*/  DMUL.RP R8, R14, R8 ;  /* 0x000000080e087228 */ /* 0x000fe20000008000 */
[----:B------:R-:W-:-:S06]  /*0f70*/  IMAD.MOV.U32 R2, RZ, RZ, RZ ;  /* 0x000000ffff027224 */ /* 0x000fcc00078e00ff */
[----:B------:R-:W-:-:S03]  /*0f80*/  DFMA R2, R12, -R2, R14 ;  /* 0x800000020c02722b */ /* 0x000fc6000000000e */
[----:B------:R-:W-:-:S03]  /*0f90*/  LOP3.LUT R7, R9, R7, RZ, 0x3c, !PT ;  /* 0x0000000709077212 */ /* 0x000fc600078e3cff */
[----:B------:R-:W-:-:S04]  /*0fa0*/  IADD3 R2, PT, PT, -R16, -0x43300000, RZ ;  /* 0xbcd0000010027810 */ /* 0x000fc80007ffe1ff */
[----:B------:R-:W-:-:S04]  /*0fb0*/  FSETP.NEU.AND P0, PT, |R3|, R2, PT ;  /* 0x000000020300720b */ /* 0x000fc80003f0d200 */
[----:B------:R-:W-:Y:S02]  /*0fc0*/  FSEL R12, R8, R12, !P0 ;  /* 0x0000000c080c7208 */ /* 0x000fe40004000000 */
[----:B------:R-:W-:Y:S01]  /*0fd0*/  FSEL R13, R7, R13, !P0 ;  /* 0x0000000d070d7208 */ /* 0x000fe20004000000 */
[----:B------:R-:W-:Y:S06]  /*0fe0*/  BRA `(.L_x_10) ;  /* 0x0000000000547947 */ /* 0x000fec0003800000 */
.L_x_9:
[----:B------:R-:W-:-:S14]  /*0ff0*/  DSETP.NAN.AND P0, PT, R8, R8, PT ;  /* 0x000000080800722a */ /* 0x000fdc0003f08000 */
[----:B------:R-:W-:Y:S05]  /*1000*/  @P0 BRA `(.L_x_11) ;  /* 0x0000000000440947 */ /* 0x000fea0003800000 */
[----:B------:R-:W-:-:S14]  /*1010*/  DSETP.NAN.AND P0, PT, R6, R6, PT ;  /* 0x000000060600722a */ /* 0x000fdc0003f08000 */
[----:B------:R-:W-:Y:S05]  /*1020*/  @P0 BRA `(.L_x_12) ;  /* 0x0000000000300947 */ /* 0x000fea0003800000 */
[----:B------:R-:W-:Y:S01]  /*1030*/  ISETP.NE.AND P0, PT, R21, R20, PT ;  /* 0x000000141500720c */ /* 0x000fe20003f05270 */
[----:B------:R-:W-:Y:S02]  /*1040*/  IMAD.MOV.U32 R12, RZ, RZ, 0x0 ;  /* 0x00000000ff0c7424 */ /* 0x000fe400078e00ff */
[----:B------:R-:W-:-:S10]  /*1050*/  IMAD.MOV.U32 R13, RZ, RZ, -0x80000 ;  /* 0xfff80000ff0d7424 */ /* 0x000fd400078e00ff */
[----:B------:R-:W-:Y:S05]  /*1060*/  @!P0 BRA `(.L_x_10) ;  /* 0x0000000000348947 */ /* 0x000fea0003800000 */
[----:B------:R-:W-:Y:S02]  /*1070*/  ISETP.NE.AND P0, PT, R21, 0x7ff00000, PT ;  /* 0x7ff000001500780c */ /* 0x000fe40003f05270 */
[----:B------:R-:W-:Y:S02]  /*1080*/  LOP3.LUT R13, R9, 0x80000000, R7, 0x48, !PT ;  /* 0x80000000090d7812 */ /* 0x000fe400078e4807 */
[----:B------:R-:W-:-:S13]  /*1090*/  ISETP.EQ.OR P0, PT, R20, RZ, !P0 ;  /* 0x000000ff1400720c */ /* 0x000fda0004702670 */
[----:B------:R-:W-:Y:S01]  /*10a0*/  @P0 LOP3.LUT R2, R13, 0x7ff00000, RZ, 0xfc, !PT ;  /* 0x7ff000000d020812 */ /* 0x000fe200078efcff */
[----:B------:R-:W-:Y:S02]  /*10b0*/  @!P0 IMAD.MOV.U32 R12, RZ, RZ, RZ ;  /* 0x000000ffff0c8224 */ /* 0x000fe400078e00ff */
[----:B------:R-:W-:Y:S02]  /*10c0*/  @P0 IMAD.MOV.U32 R12, RZ, RZ, RZ ;  /* 0x000000ffff0c0224 */ /* 0x000fe400078e00ff */
[----:B------:R-:W-:Y:S01]  /*10d0*/  @P0 IMAD.MOV.U32 R13, RZ, RZ, R2 ;  /* 0x000000ffff0d0224 */ /* 0x000fe200078e0002 */
[----:B------:R-:W-:Y:S06]  /*10e0*/  BRA `(.L_x_10) ;  /* 0x0000000000147947 */ /* 0x000fec0003800000 */
.L_x_12:
[----:B------:R-:W-:Y:S01]  /*10f0*/  LOP3.LUT R13, R7, 0x80000, RZ, 0xfc, !PT ;  /* 0x00080000070d7812 */ /* 0x000fe200078efcff */
[----:B------:R-:W-:Y:S01]  /*1100*/  IMAD.MOV.U32 R12, RZ, RZ, R6 ;  /* 0x000000ffff0c7224 */ /* 0x000fe200078e0006 */
[----:B------:R-:W-:Y:S06]  /*1110*/  BRA `(.L_x_10) ;  /* 0x0000000000087947 */ /* 0x000fec0003800000 */
.L_x_11:
[----:B------:R-:W-:Y:S01]  /*1120*/  LOP3.LUT R13, R9, 0x80000, RZ, 0xfc, !PT ;  /* 0x00080000090d7812 */ /* 0x000fe200078efcff */
[----:B------:R-:W-:-:S07]  /*1130*/  IMAD.MOV.U32 R12, RZ, RZ, R8 ;  /* 0x000000ffff0c7224 */ /* 0x000fce00078e0008 */
.L_x_10:
[----:B------:R-:W-:Y:S05]  /*1140*/  BSYNC.RECONVERGENT B1 ;  /* 0x0000000000017941 */ /* 0x000fea0003800200 */
.L_x_8:
[----:B------:R-:W-:Y:S02]  /*1150*/  IMAD.MOV.U32 R2, RZ, RZ, R0 ;  /* 0x000000ffff027224 */ /* 0x000fe400078e0000 */
[----:B------:R-:W-:-:S04]  /*1160*/  IMAD.MOV.U32 R3, RZ, RZ, 0x0 ;  /* 0x00000000ff037424 */ /* 0x000fc800078e00ff */
[----:B------:R-:W-:Y:S05]  /*1170*/  RET.REL.NODEC R2 `(_Z3addPdS_PiS_S_S_S_) ;  /* 0xffffffec02a07950 */ /* 0x000fea0003c3ffff */
        .type           $_Z3addPdS_PiS_S_S_S_$__internal_trig_reduction_slowpathd,@function
        .size           $_Z3addPdS_PiS_S_S_S_$__internal_trig_reduction_slowpathd,(.L_x_22 - $_Z3addPdS_PiS_S_S_S_$__internal_trig_reduction_slowpathd)
$_Z3addPdS_PiS_S_S_S_$__internal_trig_reduction_slowpathd:
[--C-:B------:R-:W-:Y:S01]  /*1180*/  SHF.R.U32.HI R7, RZ, 0x14, R6.reuse ;  /* 0x00000014ff077819 */ /* 0x100fe20000011606 */
[----:B------:R-:W-:Y:S02]  /*1190*/  IMAD.MOV.U32 R11, RZ, RZ, R6 ;  /* 0x000000ffff0b7224 */ /* 0x000fe400078e0006 */
[----:B------:R-:W-:Y:S01]  /*11a0*/  IMAD.MOV.U32 R8, RZ, RZ, RZ ;  /* 0x000000ffff087224 */ /* 0x000fe200078e00ff */
[----:B------:R-:W-:-:S04]  /*11b0*/  LOP3.LUT R9, R7, 0x7ff, RZ, 0xc0, !PT ;  /* 0x000007ff07097812 */ /* 0x000fc800078ec0ff */
[----:B------:R-:W-:-:S13]  /*11c0*/  ISETP.NE.AND P0, PT, R9, 0x7ff, PT ;  /* 0x000007ff0900780c */ /* 0x000fda0003f05270 */
[----:B------:R-:W-:Y:S05]  /*11d0*/  @!P0 BRA `(.L_x_13) ;  /* 0x0000000800488947 */ /* 0x000fea0003800000 */
[----:B------:R-:W-:Y:S01]  /*11e0*/  VIADD R9, R9, 0xfffffc00 ;  /* 0xfffffc0009097836 */ /* 0x000fe20000000000 */
[----:B------:R-:W-:Y:S01]  /*11f0*/  BSSY.RECONVERGENT B2, `(.L_x_14) ;  /* 0x000002f000027945 */ /* 0x000fe20003800200 */
[----:B------:R-:W-:-:S03]  /*1200*/  CS2R R16, SRZ ;  /* 0x0000000000107805 */ /* 0x000fc6000001ff00 */
[----:B------:R-:W-:Y:S02]  /*1210*/  SHF.R.U32.HI R8, RZ, 0x6, R9 ;  /* 0x00000006ff087819 */ /* 0x000fe40000011609 */
[----:B------:R-:W-:Y:S02]  /*1220*/  ISETP.GE.U32.AND P0, PT, R9, 0x80, PT ;  /* 0x000000800900780c */ /* 0x000fe40003f06070 */
[C---:B------:R-:W-:Y:S02]  /*1230*/  IADD3 R9, PT, PT, -R8.reuse, 0x13, RZ ;  /* 0x0000001308097810 */ /* 0x040fe40007ffe1ff */
[----:B------:R-:W-:Y:S02]  /*1240*/  IADD3 R23, PT, PT, -R8, 0xf, RZ ;  /* 0x0000000f08177810 */ /* 0x000fe40007ffe1ff */
[----:B------:R-:W-:-:S04]  /*1250*/  SEL R9, R9, 0x12, P0 ;  /* 0x0000001209097807 */ /* 0x000fc80000000000 */
[----:B------:R-:W-:-:S13]  /*1260*/  ISETP.GE.AND P0, PT, R23, R9, PT ;  /* 0x000000091700720c */ /* 0x000fda0003f06270 */
[----:B------:R-:W-:Y:S05]  /*1270*/  @P0 BRA `(.L_x_15) ;  /* 0x0000000000980947 */ /* 0x000fea0003800000 */
[----:B------:R-:W0:Y:S01]  /*1280*/  LDC.64 R14, c[0x0][0x358] ;  /* 0x0000d600ff0e7b82 */ /* 0x000e220000000a00 */
[C---:B------:R-:W-:Y:S01]  /*1290*/  SHF.L.U64.HI R18, R10.reuse, 0xb, R11 ;  /* 0x0000000b0a127819 */ /* 0x040fe2000001020b */
[----:B------:R-:W-:Y:S01]  /*12a0*/  BSSY.RECONVERGENT B3, `(.L_x_16) ;  /* 0x0000022000037945 */ /* 0x000fe20003800200 */
[----:B------:R-:W-:Y:S01]  /*12b0*/  IMAD.SHL.U32 R11, R10, 0x800, RZ ;  /* 0x000008000a0b7824 */ /* 0x000fe200078e00ff */
[----:B------:R-:W-:Y:S01]  /*12c0*/  IADD3 R21, PT, PT, RZ, -R8, -R9 ;  /* 0x80000008ff157210 */ /* 0x000fe20007ffe809 */
[----:B------:R-:W-:Y:S01]  /*12d0*/  IMAD.MOV.U32 R20, RZ, RZ, RZ ;  /* 0x000000ffff147224 */ /* 0x000fe200078e00ff */
[----:B------:R-:W-:Y:S02]  /*12e0*/  CS2R R16, SRZ ;  /* 0x0000000000107805 */ /* 0x000fe4000001ff00 */
[----:B------:R-:W-:-:S07]  /*12f0*/  LOP3.LUT R10, R18, 0x80000000, RZ, 0xfc, !PT ;  /* 0x80000000120a7812 */ /* 0x000fce00078efcff */
.L_x_17:
[----:B------:R-:W1:Y:S01]  /*1300*/  LDC.64 R18, c[0x4][RZ] ;  /* 0x01000000ff127b82 */ /* 0x000e620000000a00 */
[----:B0-----:R-:W-:Y:S02]  /*1310*/  R2UR UR6, R14 ;  /* 0x000000000e0672ca */ /* 0x001fe400000e0000 */
[----:B------:R-:W-:Y:S01]  /*1320*/  R2UR UR7, R15 ;  /* 0x000000000f0772ca */ /* 0x000fe200000e0000 */
[----:B-1----:R-:W-:-:S12]  /*1330*/  IMAD.WIDE R18, R23, 0x8, R18 ;  /* 0x0000000817127825 */ /* 0x002fd800078e0212 */
[----:B------:R-:W2:Y:S01]  /*1340*/  LDG.E.64.CONSTANT R18, desc[UR6][R18.64] ;  /* 0x0000000612127981 */ /* 0x000ea2000c1e9b00 */
[----:B------:R-:W-:Y:S02]  /*1350*/  VIADD R21, R21, 0x1 ;  /* 0x0000000115157836 */ /* 0x000fe40000000000 */
[----:B------:R-:W-:Y:S02]  /*1360*/  VIADD R23, R23, 0x1 ;  /* 0x0000000117177836 */ /* 0x000fe40000000000 */
[----:B--2---:R-:W-:-:S04]  /*1370*/  IMAD.WIDE.U32 R16, P2, R18, R11, R16 ;  /* 0x0000000b12107225 */ /* 0x004fc80007840010 */
[----:B------:R-:W-:Y:S02]  /*1380*/  IMAD R25, R18, R10, RZ ;  /* 0x0000000a12197224 */ /* 0x000fe400078e02ff */
[CC--:B------:R-:W-:Y:S02]  /*1390*/  IMAD R22, R19.reuse, R11.reuse, RZ ;  /* 0x0000000b13167224 */ /* 0x0c0fe400078e02ff */
[----:B------:R-:W-:Y:S01]  /*13a0*/  IMAD.HI.U32 R27, R19, R11, RZ ;  /* 0x0000000b131b7227 */ /* 0x000fe200078e00ff */
[----:B------:R-:W-:-:S03]  /*13b0*/  IADD3 R17, P0, PT, R25, R17, RZ ;  /* 0x0000001119117210 */ /* 0x000fc60007f1e0ff */
[----:B------:R-:W-:Y:S01]  /*13c0*/  IMAD R25, R20, 0x8, R1 ;  /* 0x0000000814197824 */ /* 0x000fe200078e0201 */
[----:B------:R-:W-:Y:S01]  /*13d0*/  IADD3 R17, P1, PT, R22, R17, RZ ;  /* 0x0000001116117210 */ /* 0x000fe20007f3e0ff */
[----:B------:R-:W-:-:S04]  /*13e0*/  IMAD.HI.U32 R22, R18, R10, RZ ;  /* 0x0000000a12167227 */ /* 0x000fc800078e00ff */
[----:B------:R-:W-:Y:S01]  /*13f0*/  IMAD.X R18, RZ, RZ, R22, P2 ;  /* 0x000000ffff127224 */ /* 0x000fe200010e0616 */
[----:B------:R0:W-:Y:S01]  /*1400*/  STL.64 [R25], R16 ;  /* 0x0000001019007387 */ /* 0x0001e20000100a00 */
[----:B------:R-:W-:-:S03]  /*1410*/  IMAD.HI.U32 R22, R19, R10, RZ ;  /* 0x0000000a13167227 */ /* 0x000fc600078e00ff */
[----:B------:R-:W-:Y:S01]  /*1420*/  IADD3.X R18, P0, PT, R27, R18, RZ, P0, !PT ;  /* 0x000000121b127210 */ /* 0x000fe2000071e4ff */
[----:B------:R-:W-:Y:S02]  /*1430*/  IMAD R19, R19, R10, RZ ;  /* 0x0000000a13137224 */ /* 0x000fe400078e02ff */
[----:B------:R-:W-:-:S03]  /*1440*/  VIADD R20, R20, 0x1 ;  /* 0x0000000114147836 */ /* 0x000fc60000000000 */
[----:B------:R-:W-:Y:S01]  /*1450*/  IADD3.X R19, P1, PT, R19, R18, RZ, P1, !PT ;  /* 0x0000001213137210 */ /* 0x000fe20000f3e4ff */
[----:B------:R-:W-:Y:S01]  /*1460*/  IMAD.X R18, RZ, RZ, R22, P0 ;  /* 0x000000ffff127224 */ /* 0x000fe200000e0616 */
[----:B------:R-:W-:-:S03]  /*1470*/  ISETP.NE.AND P0, PT, R21, -0xf, PT ;  /* 0xfffffff11500780c */ /* 0x000fc60003f05270 */
[----:B------:R-:W-:Y:S02]  /*1480*/  IMAD.X R18, RZ, RZ, R18, P1 ;  /* 0x000000ffff127224 */ /* 0x000fe400008e0612 */
[----:B0-----:R-:W-:Y:S02]  /*1490*/  IMAD.MOV.U32 R16, RZ, RZ, R19 ;  /* 0x000000ffff107224 */ /* 0x001fe400078e0013 */
[----:B------:R-:W-:-:S06]  /*14a0*/  IMAD.MOV.U32 R17, RZ, RZ, R18 ;  /* 0x000000ffff117224 */ /* 0x000fcc00078e0012 */
[----:B------:R-:W-:Y:S05]  /*14b0*/  @P0 BRA `(.L_x_17) ;  /* 0xfffffffc00900947 */ /* 0x000fea000383ffff */
[----:B------:R-:W-:Y:S05]  /*14c0*/  BSYNC.RECONVERGENT B3 ;  /* 0x0000000000037941 */ /* 0x000fea0003800200 */
.L_x_16:
[----:B------:R-:W-:-:S07]  /*14d0*/  IMAD.MOV.U32 R23, RZ, RZ, R9 ;  /* 0x000000ffff177224 */ /* 0x000fce00078e0009 */
.L_x_15:
[----:B------:R-:W-:Y:S05]  /*14e0*/  BSYNC.RECONVERGENT B2 ;  /* 0x0000000000027941 */ /* 0x000fea0003800200 */
.L_x_14:
[----:B------:R-:W-:Y:S01]  /*14f0*/  LOP3.LUT P0, R21, R7, 0x3f, RZ, 0xc0, !PT ;  /* 0x0000003f07157812 */ /* 0x000fe2000780c0ff */
[----:B------:R-:W-:-:S04]  /*1500*/  IMAD.IADD R8, R8, 0x1, R23 ;  /* 0x0000000108087824 */ /* 0x000fc800078e0217 */
[----:B------:R-:W-:-:S05]  /*1510*/  IMAD.U32 R15, R8, 0x8, R1 ;  /* 0x00000008080f7824 */ /* 0x000fca00078e0001 */
[----:B------:R0:W-:Y:S04]  /*1520*/  STL.64 [R15+-0x78], R16 ;  /* 0xffff88100f007387 */ /* 0x0001e80000100a00 */
[----:B------:R-:W2:Y:S04]  /*1530*/  @P0 LDL.64 R18, [R1+0x8] ;  /* 0x0000080001120983 */ /* 0x000ea80000100a00 */
[----:B------:R-:W3:Y:S04]  /*1540*/  LDL.64 R10, [R1+0x10] ;  /* 0x00001000010a7983 */ /* 0x000ee80000100a00 */
[----:B------:R-:W4:Y:S01]  /*1550*/  LDL.64 R8, [R1+0x18] ;  /* 0x0000180001087983 */ /* 0x000f220000100a00 */
[----:B------:R-:W-:Y:S01]  /*1560*/  @P0 LOP3.LUT R7, R21, 0x3f, RZ, 0x3c, !PT ;  /* 0x0000003f15070812 */ /* 0x000fe200078e3cff */
[----:B------:R-:W-:Y:S01]  /*1570*/  BSSY.RECONVERGENT B2, `(.L_x_18) ;  /* 0x0000034000027945 */ /* 0x000fe20003800200 */
[----:B--2---:R-:W-:-:S02]  /*1580*/  @P0 SHF.R.U64 R14, R18, 0x1, R19 ;  /* 0x00000001120e0819 */ /* 0x004fc40000001213 */
[----:B------:R-:W-:Y:S02]  /*1590*/  @P0 SHF.R.U32.HI R18, RZ, 0x1, R19 ;  /* 0x00000001ff120819 */ /* 0x000fe40000011613 */
[----:B---3--:R-:W-:Y:S02]  /*15a0*/  @P0 SHF.L.U32 R19, R10, R21, RZ ;  /* 0x000000150a130219 */ /* 0x008fe400000006ff */
[----:B------:R-:W-:Y:S02]  /*15b0*/  @P0 SHF.R.U64 R14, R14, R7, R18 ;  /* 0x000000070e0e0219 */ /* 0x000fe40000001212 */
[--C-:B------:R-:W-:Y:S02]  /*15c0*/  @P0 SHF.R.U32.HI R24, RZ, 0x1, R11.reuse ;  /* 0x00000001ff180819 */ /* 0x100fe4000001160b */
[C-C-:B------:R-:W-:Y:S02]  /*15d0*/  @P0 SHF.R.U64 R22, R10.reuse, 0x1, R11.reuse ;  /* 0x000000010a160819 */ /* 0x140fe4000000120b */
[----:B------:R-:W-:-:S02]  /*15e0*/  @P0 SHF.L.U64.HI R20, R10, R21, R11 ;  /* 0x000000150a140219 */ /* 0x000fc4000001020b */
[----:B0-----:R-:W-:Y:S02]  /*15f0*/  @P0 SHF.R.U32.HI R15, RZ, R7, R18 ;  /* 0x00000007ff0f0219 */ /* 0x001fe40000011612 */
[----:B------:R-:W-:Y:S02]  /*1600*/  @P0 LOP3.LUT R10, R19, R14, RZ, 0xfc, !PT ;  /* 0x0000000e130a0212 */ /* 0x000fe400078efcff */
[----:B----4-:R-:W-:Y:S02]  /*1610*/  @P0 SHF.L.U32 R16, R8, R21, RZ ;  /* 0x0000001508100219 */ /* 0x010fe400000006ff */
[----:B------:R-:W-:Y:S01]  /*1620*/  @P0 SHF.R.U64 R17, R22, R7, R24 ;  /* 0x0000000716110219 */ /* 0x000fe20000001218 */
[----:B------:R-:W-:Y:S01]  /*1630*/  IMAD.SHL.U32 R14, R10, 0x4, RZ ;  /* 0x000000040a0e7824 */ /* 0x000fe200078e00ff */
[----:B------:R-:W-:Y:S02]  /*1640*/  @P0 LOP3.LUT R11, R20, R15, RZ, 0xfc, !PT ;  /* 0x0000000f140b0212 */ /* 0x000fe400078efcff */
[----:B------:R-:W-:-:S02]  /*1650*/  @P0 SHF.L.U64.HI R20, R8, R21, R9 ;  /* 0x0000001508140219 */ /* 0x000fc40000010209 */
[----:B------:R-:W-:Y:S02]  /*1660*/  @P0 SHF.R.U32.HI R7, RZ, R7, R24 ;  /* 0x00000007ff070219 */ /* 0x000fe40000011618 */
[----:B------:R-:W-:Y:S02]  /*1670*/  @P0 LOP3.LUT R8, R16, R17, RZ, 0xfc, !PT ;  /* 0x0000001110080212 */ /* 0x000fe400078efcff */
[----:B------:R-:W-:Y:S02]  /*1680*/  SHF.L.U64.HI R18, R10, 0x2, R11 ;  /* 0x000000020a127819 */ /* 0x000fe4000001020b */
[----:B------:R-:W-:Y:S02]  /*1690*/  @P0 LOP3.LUT R9, R20, R7, RZ, 0xfc, !PT ;  /* 0x0000000714090212 */ /* 0x000fe400078efcff */
[----:B------:R-:W-:Y:S02]  /*16a0*/  SHF.L.W.U32.HI R11, R11, 0x2, R8 ;  /* 0x000000020b0b7819 */ /* 0x000fe40000010e08 */
[----:B------:R-:W-:-:S02]  /*16b0*/  IADD3 RZ, P0, PT, RZ, -R14, RZ ;  /* 0x8000000effff7210 */ /* 0x000fc40007f1e0ff */
[----:B------:R-:W-:Y:S02]  /*16c0*/  LOP3.LUT R7, RZ, R18, RZ, 0x33, !PT ;  /* 0x00000012ff077212 */ /* 0x000fe400078e33ff */
[----:B------:R-:W-:Y:S02]  /*16d0*/  SHF.L.W.U32.HI R8, R8, 0x2, R9 ;  /* 0x0000000208087819 */ /* 0x000fe40000010e09 */
[----:B------:R-:W-:Y:S02]  /*16e0*/  LOP3.LUT R10, RZ, R11, RZ, 0x33, !PT ;  /* 0x0000000bff0a7212 */ /* 0x000fe400078e33ff */
[----:B------:R-:W-:Y:S02]  /*16f0*/  IADD3.X R15, P0, PT, RZ, R7, RZ, P0, !PT ;  /* 0x00000007ff0f7210 */ /* 0x000fe4000071e4ff */
[----:B------:R-:W-:Y:S02]  /*1700*/  LOP3.LUT R7, RZ, R8, RZ, 0x33, !PT ;  /* 0x00000008ff077212 */ /* 0x000fe400078e33ff */
[----:B------:R-:W-:-:S02]  /*1710*/  IADD3.X R10, P1, PT, RZ, R10, RZ, P0, !PT ;  /* 0x0000000aff0a7210 */ /* 0x000fc4000073e4ff */
[----:B------:R-:W-:-:S03]  /*1720*/  ISETP.GT.U32.AND P2, PT, R11, -0x1, PT ;  /* 0xffffffff0b00780c */ /* 0x000fc60003f44070 */
[----:B------:R-:W-:Y:S01]  /*1730*/  IMAD.X R7, RZ, RZ, R7, P1 ;  /* 0x000000ffff077224 */ /* 0x000fe200008e0607 */
[----:B------:R-:W-:-:S04]  /*1740*/  ISETP.GT.AND.EX P0, PT, R8, -0x1, PT, P2 ;  /* 0xffffffff0800780c */ /* 0x000fc80003f04320 */
[----:B------:R-:W-:Y:S02]  /*1750*/  SEL R7, R8, R7, P0 ;  /* 0x0000000708077207 */ /* 0x000fe40000000000 */
[----:B------:R-:W-:Y:S02]  /*1760*/  SEL R16, R11, R10, P0 ;  /* 0x0000000a0b107207 */ /* 0x000fe40000000000 */
[----:B------:R-:W-:-:S04]  /*1770*/  ISETP.NE.U32.AND P1, PT, R7, RZ, PT ;  /* 0x000000ff0700720c */ /* 0x000fc80003f25070 */
[----:B------:R-:W-:Y:S01]  /*1780*/  SEL R11, R16, R7, !P1 ;  /* 0x00000007100b7207 */ /* 0x000fe20004800000 */
[----:B------:R-:W-:-:S05]  /*1790*/  @!P0 IMAD.MOV R14, RZ, RZ, -R14 ;  /* 0x000000ffff0e8224 */ /* 0x000fca00078e0a0e */
[----:B------:R-:W0:Y:S02]  /*17a0*/  FLO.U32 R11, R11 ;  /* 0x0000000b000b7300 */ /* 0x000e2400000e0000 */
[C---:B0-----:R-:W-:Y:S02]  /*17b0*/  IADD3 R17, PT, PT, -R11.reuse, 0x1f, RZ ;  /* 0x0000001f0b117810 */ /* 0x041fe40007ffe1ff */
[----:B------:R-:W-:-:S03]  /*17c0*/  IADD3 R10, PT, PT, -R11, 0x3f, RZ ;  /* 0x0000003f0b0a7810 */ /* 0x000fc60007ffe1ff */
[----:B------:R-:W-:Y:S01]  /*17d0*/  @P1 IMAD.MOV R10, RZ, RZ, R17 ;  /* 0x000000ffff0a1224 */ /* 0x000fe200078e0211 */
[----:B------:R-:W-:-:S04]  /*17e0*/  SEL R17, R18, R15, P0 ;  /* 0x0000000f12117207 */ /* 0x000fc80000000000 */
[----:B------:R-:W-:-:S13]  /*17f0*/  ISETP.NE.AND P1, PT, R10, RZ, PT ;  /* 0x000000ff0a00720c */ /* 0x000fda0003f25270 */
[----:B------:R-:W-:Y:S05]  /*1800*/  @!P1 BRA `(.L_x_19) ;  /* 0x0000000000289947 */ /* 0x000fea0003800000 */
[----:B------:R-:W-:Y:S02]  /*1810*/  LOP3.LUT R11, R10, 0x3f, RZ, 0xc0, !PT ;  /* 0x0000003f0a0b7812 */ /* 0x000fe400078ec0ff */
[--C-:B------:R-:W-:Y:S02]  /*1820*/  SHF.R.U64 R15, R14, 0x1, R17.reuse ;  /* 0x000000010e0f7819 */ /* 0x100fe40000001211 */
[----:B------:R-:W-:Y:S02]  /*1830*/  SHF.R.U32.HI R17, RZ, 0x1, R17 ;  /* 0x00000001ff117819 */ /* 0x000fe40000011611 */
[----:B------:R-:W-:Y:S02]  /*1840*/  LOP3.LUT R14, R10, 0x3f, RZ, 0xc, !PT ;  /* 0x0000003f0a0e7812 */ /* 0x000fe400078e0cff */
[CC--:B------:R-:W-:Y:S02]  /*1850*/  SHF.L.U64.HI R18, R16.reuse, R11.reuse, R7 ;  /* 0x0000000b10127219 */ /* 0x0c0fe40000010207 */
[----:B------:R-:W-:-:S02]  /*1860*/  SHF.L.U32 R11, R16, R11, RZ ;  /* 0x0000000b100b7219 */ /* 0x000fc400000006ff */
[-CC-:B------:R-:W-:Y:S02]  /*1870*/  SHF.R.U64 R16, R15, R14.reuse, R17.reuse ;  /* 0x0000000e0f107219 */ /* 0x180fe40000001211 */
[----:B------:R-:W-:Y:S02]  /*1880*/  SHF.R.U32.HI R7, RZ, R14, R17 ;  /* 0x0000000eff077219 */ /* 0x000fe40000011611 */
[----:B------:R-:W-:Y:S02]  /*1890*/  LOP3.LUT R16, R11, R16, RZ, 0xfc, !PT ;  /* 0x000000100b107212 */ /* 0x000fe400078efcff */
[----:B------:R-:W-:-:S07]  /*18a0*/  LOP3.LUT R7, R18, R7, RZ, 0xfc, !PT ;  /* 0x0000000712077212 */ /* 0x000fce00078efcff */
.L_x_19:
[----:B------:R-:W-:Y:S05]  /*18b0*/  BSYNC.RECONVERGENT B2 ;  /* 0x0000000000027941 */ /* 0x000fea0003800200 */
.L_x_18:
[----:B------:R-:W-:Y:S01]  /*18c0*/  IMAD.WIDE.U32 R18, R16, 0x2168c235, RZ ;  /* 0x2168c23510127825 */ /* 0x000fe200078e00ff */
[----:B------:R-:W-:-:S03]  /*18d0*/  SHF.R.U32.HI R9, RZ, 0x1e, R9 ;  /* 0x0000001eff097819 */ /* 0x000fc60000011609 */
[----:B------:R-:W-:Y:S01]  /*18e0*/  IMAD.MOV.U32 R14, RZ, RZ, R19 ;  /* 0x000000ffff0e7224 */ /* 0x000fe200078e0013 */
[----:B------:R-:W-:Y:S01]  /*18f0*/  IADD3 RZ, P1, PT, R18, R18, RZ ;  /* 0x0000001212ff7210 */ /* 0x000fe20007f3e0ff */
[----:B------:R-:W-:Y:S01]  /*1900*/  IMAD.MOV.U32 R15, RZ, RZ, RZ ;  /* 0x000000ffff0f7224 */ /* 0x000fe200078e00ff */
[----:B------:R-:W-:Y:S01]  /*1910*/  LEA.HI R8, R8, R9, RZ, 0x1 ;  /* 0x0000000908087211 */ /* 0x000fe200078f08ff */
[----:B------:R-:W-:-:S04]  /*1920*/  IMAD.HI.U32 R11, R7, -0x36f0255e, RZ ;  /* 0xc90fdaa2070b7827 */ /* 0x000fc800078e00ff */
[----:B------:R-:W-:-:S04]  /*1930*/  IMAD.WIDE.U32 R14, R16, -0x36f0255e, R14 ;  /* 0xc90fdaa2100e7825 */ /* 0x000fc800078e000e */
[C---:B------:R-:W-:Y:S02]  /*1940*/  IMAD R17, R7.reuse, -0x36f0255e, RZ ;  /* 0xc90fdaa207117824 */ /* 0x040fe400078e02ff */
[----:B------:R-:W-:-:S04]  /*1950*/  IMAD.WIDE.U32 R14, P2, R7, 0x2168c235, R14 ;  /* 0x2168c235070e7825 */ /* 0x000fc8000784000e */
[----:B------:R-:W-:Y:S01]  /*1960*/  IMAD.X R7, RZ, RZ, R11, P2 ;  /* 0x000000ffff077224 */ /* 0x000fe200010e060b */
[----:B------:R-:W-:Y:S02]  /*1970*/  IADD3 R11, P2, PT, R17, R15, RZ ;  /* 0x0000000f110b7210 */ /* 0x000fe40007f5e0ff */
[----:B------:R-:W-:Y:S02]  /*1980*/  IADD3.X RZ, P1, PT, R14, R14, RZ, P1, !PT ;  /* 0x0000000e0eff7210 */ /* 0x000fe40000f3e4ff */
[C---:B------:R-:W-:Y:S01]  /*1990*/  ISETP.GT.U32.AND P3, PT, R11.reuse, RZ, PT ;  /* 0x000000ff0b00720c */ /* 0x040fe20003f64070 */
[----:B------:R-:W-:Y:S01]  /*19a0*/  IMAD.X R7, RZ, RZ, R7, P2 ;  /* 0x000000ffff077224 */ /* 0x000fe200010e0607 */
[----:B------:R-:W-:-:S04]  /*19b0*/  IADD3.X R14, P2, PT, R11, R11, RZ, P1, !PT ;  /* 0x0000000b0b0e7210 */ /* 0x000fc80000f5e4ff */
[C---:B------:R-:W-:Y:S01]  /*19c0*/  ISETP.GT.AND.EX P1, PT, R7.reuse, RZ, PT, P3 ;  /* 0x000000ff0700720c */ /* 0x040fe20003f24330 */
[----:B------:R-:W-:-:S03]  /*19d0*/  IMAD.X R16, R7, 0x1, R7, P2 ;  /* 0x0000000107107824 */ /* 0x000fc600010e0607 */
[----:B------:R-:W-:Y:S02]  /*19e0*/  SEL R14, R14, R11, P1 ;  /* 0x0000000b0e0e7207 */ /* 0x000fe40000800000 */
[----:B------:R-:W-:Y:S02]  /*19f0*/  SEL R16, R16, R7, P1 ;  /* 0x0000000710107207 */ /* 0x000fe40000800000 */
[----:B------:R-:W-:Y:S02]  /*1a00*/  IADD3 R7, P2, PT, R14, 0x1, RZ ;  /* 0x000000010e077810 */ /* 0x000fe40007f5e0ff */
[----:B------:R-:W-:Y:S02]  /*1a10*/  SEL R11, RZ, 0xffffffff, !P1 ;  /* 0xffffffffff0b7807 */ /* 0x000fe40004800000 */
[----:B------:R-:W-:Y:S01]  /*1a20*/  LOP3.LUT P1, R6, R6, 0x80000000, RZ, 0xc0, !PT ;  /* 0x8000000006067812 */ /* 0x000fe2000782c0ff */
[----:B------:R-:W-:Y:S02]  /*1a30*/  IMAD.X R14, RZ, RZ, R16, P2 ;  /* 0x000000ffff0e7224 */ /* 0x000fe400010e0610 */
[----:B------:R-:W-:Y:S01]  /*1a40*/  IMAD.IADD R11, R11, 0x1, -R10 ;  /* 0x000000010b0b7824 */ /* 0x000fe200078e0a0a */
[----:B------:R-:W-:-:S02]  /*1a50*/  @!P0 LOP3.LUT R6, R6, 0x80000000, RZ, 0x3c, !PT ;  /* 0x8000000006068812 */ /* 0x000fc400078e3cff */
[----:B------:R-:W-:-:S04]  /*1a60*/  SHF.R.U64 R7, R7, 0xa, R14 ;  /* 0x0000000a07077819 */ /* 0x000fc8000000120e */
[----:B------:R-:W-:-:S03]  /*1a70*/  IADD3 R7, P2, PT, R7, 0x1, RZ ;  /* 0x0000000107077810 */ /* 0x000fc60007f5e0ff */
[----:B------:R-:W-:Y:S01]  /*1a80*/  @P1 IMAD.MOV R8, RZ, RZ, -R8 ;  /* 0x000000ffff081224 */ /* 0x000fe200078e0a08 */
[----:B------:R-:W-:-:S04]  /*1a90*/  LEA.HI.X R14, R14, RZ, RZ, 0x16, P2 ;  /* 0x000000ff0e0e7211 */ /* 0x000fc800010fb4ff */
[--C-:B------:R-:W-:Y:S01]  /*1aa0*/  SHF.R.U64 R10, R7, 0x1, R14.reuse ;  /* 0x00000001070a7819 */ /* 0x100fe2000000120e */
[----:B------:R-:W-:Y:S01]  /*1ab0*/  IMAD.SHL.U32 R7, R11, 0x100000, RZ ;  /* 0x001000000b077824 */ /* 0x000fe200078e00ff */
[----:B------:R-:W-:Y:S02]  /*1ac0*/  SHF.R.U32.HI R14, RZ, 0x1, R14 ;  /* 0x00000001ff0e7819 */ /* 0x000fe4000001160e */
[----:B------:R-:W-:-:S04]  /*1ad0*/  IADD3 R10, P2, P3, RZ, RZ, R10 ;  /* 0x000000ffff0a7210 */ /* 0x000fc80007b5e00a */
[----:B------:R-:W-:-:S04]  /*1ae0*/  IADD3.X R7, PT, PT, R7, 0x3fe00000, R14, P2, P3 ;  /* 0x3fe0000007077810 */ /* 0x000fc800017e640e */
[----:B------:R-:W-:-:S07]  /*1af0*/  LOP3.LUT R11, R7, R6, RZ, 0xfc, !PT ;  /* 0x00000006070b7212 */ /* 0x000fce00078efcff */
.L_x_13:
[----:B------:R-:W-:Y:S02]  /*1b00*/  IMAD.MOV.U32 R6, RZ, RZ, R0 ;  /* 0x000000ffff067224 */ /* 0x000fe400078e0000 */
[----:B------:R-:W-:-:S04]  /*1b10*/  IMAD.MOV.U32 R7, RZ, RZ, 0x0 ;  /* 0x00000000ff077424 */ /* 0x000fc800078e00ff */
[----:B------:R-:W-:Y:S05]  /*1b20*/  RET.REL.NODEC R6 `(_Z3addPdS_PiS_S_S_S_) ;  /* 0xffffffe406347950 */ /* 0x000fea0003c3ffff */
.L_x_20:
[----:B------:R-:W-:-:S00]  /*1b30*/  BRA `(.L_x_20) ;  /* 0xfffffffc00fc7947 */ /* 0x000fc0000383ffff */
[----:B------:R-:W-:-:S00]  /*1b40*/  NOP ;  /* 0x0000000000007918 */ /* 0x000fc00000000000 */
        /* <DEDUP_REMOVED lines=11> */
.L_x_22:


//--------------------- .nv.global.init           --------------------------
	.section	.nv.global.init,"aw",@progbits
	.align	16
.nv.global.init:
	.type		__cudart_sin_cos_coeffs,@object
	.size		__cudart_sin_cos_coeffs,(__cudart_i2opi_d - __cudart_sin_cos_coeffs)
__cudart_sin_cos_coeffs:
        /*0000*/ 	.byte	0x46, 0xd2, 0xb0, 0x2c, 0xf1, 0xe5, 0x5a, 0xbe, 0x92, 0xe3, 0xac, 0x69, 0xe3, 0x1d, 0xc7, 0x3e
        /*0010*/ 	.byte	0xa1, 0x62, 0xdb, 0x19, 0xa0, 0x01, 0x2a, 0xbf, 0x18, 0x08, 0x11, 0x11, 0x11, 0x11, 0x81, 0x3f
        /*0020*/ 	.byte	0x54, 0x55, 0x55, 0x55, 0x55, 0x55, 0xc5, 0xbf, 0x00, 0x00, 0x00, 0x00, 0x00, 0x00, 0x00, 0x00
        /*0030*/ 	.byte	0x00, 0x00, 0x00, 0x00, 0x00, 0x00, 0x00, 0x00, 0x64, 0x81, 0xfd, 0x20, 0x83, 0xff, 0xa8, 0xbd
        /*0040*/ 	.byte	0x28, 0x85, 0xef, 0xc1, 0xa7, 0xee, 0x21, 0x3e, 0xd9, 0xe6, 0x06, 0x8e, 0x4f, 0x7e, 0x92, 0xbe
        /*0050*/ 	.byte	0xe9, 0xbc, 0xdd, 0x19, 0xa0, 0x01, 0xfa, 0x3e, 0x47, 0x5d, 0xc1, 0x16, 0x6c, 0xc1, 0x56, 0xbf
        /*0060*/ 	.byte	0x51, 0x55, 0x55, 0x55, 0x55, 0x55, 0xa5, 0x3f, 0x00, 0x00, 0x00, 0x00, 0x00, 0x00, 0xe0, 0xbf
        /*0070*/ 	.byte	0x00, 0x00, 0x00, 0x00, 0x00, 0x00, 0xf0, 0x3f, 0x00, 0x00, 0x00, 0x00, 0x00, 0x00, 0x00, 0x00
	.type		__cudart_i2opi_d,@object
	.size		__cudart_i2opi_d,(.L_0 - __cudart_i2opi_d)
__cudart_i2opi_d:
        /* <DEDUP_REMOVED lines=9> */
.L_0:


//--------------------- .nv.shared.reserved.0     --------------------------
	.section	.nv.shared.reserved.0,"aw",@nobits
	.weak		__nv_reservedSMEM_offset_0_alias
	.size		__nv_reservedSMEM_offset_0_alias, 0, 64
	.other		__nv_reservedSMEM_offset_0_alias,@"STO_CUDA_RESERVED_SHARED STV_DEFAULT"
__nv_reservedSMEM_offset_0_alias:
	.zero		0
	.zero		64


//--------------------- .nv.constant0._Z3addPdS_PiS_S_S_S_ --------------------------
	.section	.nv.constant0._Z3addPdS_PiS_S_S_S_,"a",@progbits
	.sectionflags	@""
	.align	4
.nv.constant0._Z3addPdS_PiS_S_S_S_:
	.zero		952


//--------------------- SYMBOLS --------------------------

	.type		.nv.reservedSmem.offset0,@object
	.size		.nv.reservedSmem.offset0,0x4
